	.target	sm_90a

	.elftype	@"ET_EXEC"


//--------------------- .note.nv.tkinfo           --------------------------
	.section	.note.nv.tkinfo,"",@"SHT_NOTE"
	.sectionflags	@"SHF_NOTE_NV_TKINFO"
	.tkinfo
        /*0018*/ 	.word	0x00000002
        /*0030*/ 	.string	""
        /*0030*/ 	.string	"ptxas"
        /*0030*/ 	.string	"Cuda compilation tools, release 13.0, V13.0.88"
        /*0030*/ 	.string	"Build cuda_13.0.r13.0/compiler.36424714_0"
        /*0030*/ 	.string	"-arch sm_90a -m 64 "



//--------------------- .note.nv.cuinfo           --------------------------
	.section	.note.nv.cuinfo,"",@"SHT_NOTE"
	.sectionflags	@"SHF_NOTE_NV_CUINFO"
        /*0018*/ 	.short	0x0002
        /*001a*/ 	.short	0x005a
        /*001c*/ 	.short	0x0082
	.zero		2


//--------------------- .nv.info                  --------------------------
	.section	.nv.info,"",@"SHT_CUDA_INFO"
	.align	4


	//----- nvinfo : EIATTR_REGCOUNT
	.align		4
        /*0000*/ 	.byte	0x04, 0x2f
        /*0002*/ 	.short	(.L_15 - .L_14)
	.align		4
.L_14:
        /*0004*/ 	.word	index@(_ZN7cutlass13device_kernelINS_4gemm6kernel13GemmUniversalIN4cute5tupleIJiiiiEEENS1_10collective13CollectiveMmaINS1_34MainloopSm90TmaGmmaWarpSpecializedILi11ENS5_IJNS4_1CILi1EEESB_SB_EEENS1_32KernelTmaWarpSpecializedPingpongEEENS5_IJNSA_ILi64EEENSA_ILi240EEESF_EEEaNS5_IJlSB_lEEEaSI_NS4_8TiledMMAINS4_8MMA_AtomIJNS4_4SM904GMMA26MMA_64x16x32_S32S8S8_SS_TNEEEENS4_6LayoutISC_NS5_IJNSA_ILi0EEESQ_SQ_EEEEENS5_IJNS4_10UnderscoreEST_ST_EEEEENS4_13SM90_TMA_LOADENS4_14ComposedLayoutINS4_7SwizzleILi2ELi4ELi3EEENS4_18smem_ptr_flag_bitsILi8EEENSP_INS5_IJNSA_ILi8EEESF_EEENS5_IJSF_SB_EEEEEEEvNS4_8identityESW_S16_vS17_EENS_8epilogue10collective6detail29Sm90TmaWarpSpecializedAdapterINS1A_15DefaultEpilogueIaSI_SI_NS19_6thread17LinearCombinationIaLi1EiiLNS1E_9ScaleType4KindE0ELNS_15FloatRoundStyleE2EaEENS1_15EpilogueDefaultEEEEEvvEEEEvNT_6ParamsE)
        /*0008*/ 	.word	0x000000a8


	//----- nvinfo : EIATTR_FRAME_SIZE
	.align		4
.L_15:
        /*000c*/ 	.byte	0x04, 0x11
        /*000e*/ 	.short	(.L_17 - .L_16)
	.align		4
.L_16:
        /*0010*/ 	.word	index@(_ZN7cutlass13device_kernelINS_4gemm6kernel13GemmUniversalIN4cute5tupleIJiiiiEEENS1_10collective13CollectiveMmaINS1_34MainloopSm90TmaGmmaWarpSpecializedILi11ENS5_IJNS4_1CILi1EEESB_SB_EEENS1_32KernelTmaWarpSpecializedPingpongEEENS5_IJNSA_ILi64EEENSA_ILi240EEESF_EEEaNS5_IJlSB_lEEEaSI_NS4_8TiledMMAINS4_8MMA_AtomIJNS4_4SM904GMMA26MMA_64x16x32_S32S8S8_SS_TNEEEENS4_6LayoutISC_NS5_IJNSA_ILi0EEESQ_SQ_EEEEENS5_IJNS4_10UnderscoreEST_ST_EEEEENS4_13SM90_TMA_LOADENS4_14ComposedLayoutINS4_7SwizzleILi2ELi4ELi3EEENS4_18smem_ptr_flag_bitsILi8EEENSP_INS5_IJNSA_ILi8EEESF_EEENS5_IJSF_SB_EEEEEEEvNS4_8identityESW_S16_vS17_EENS_8epilogue10collective6detail29Sm90TmaWarpSpecializedAdapterINS1A_15DefaultEpilogueIaSI_SI_NS19_6thread17LinearCombinationIaLi1EiiLNS1E_9ScaleType4KindE0ELNS_15FloatRoundStyleE2EaEENS1_15EpilogueDefaultEEEEEvvEEEEvNT_6ParamsE)
        /*0014*/ 	.word	0x00000008


	//----- nvinfo : EIATTR_MIN_STACK_SIZE
	.align		4
.L_17:
        /*0018*/ 	.byte	0x04, 0x12
        /*001a*/ 	.short	(.L_19 - .L_18)
	.align		4
.L_18:
        /*001c*/ 	.word	index@(_ZN7cutlass13device_kernelINS_4gemm6kernel13GemmUniversalIN4cute5tupleIJiiiiEEENS1_10collective13CollectiveMmaINS1_34MainloopSm90TmaGmmaWarpSpecializedILi11ENS5_IJNS4_1CILi1EEESB_SB_EEENS1_32KernelTmaWarpSpecializedPingpongEEENS5_IJNSA_ILi64EEENSA_ILi240EEESF_EEEaNS5_IJlSB_lEEEaSI_NS4_8TiledMMAINS4_8MMA_AtomIJNS4_4SM904GMMA26MMA_64x16x32_S32S8S8_SS_TNEEEENS4_6LayoutISC_NS5_IJNSA_ILi0EEESQ_SQ_EEEEENS5_IJNS4_10UnderscoreEST_ST_EEEEENS4_13SM90_TMA_LOADENS4_14ComposedLayoutINS4_7SwizzleILi2ELi4ELi3EEENS4_18smem_ptr_flag_bitsILi8EEENSP_INS5_IJNSA_ILi8EEESF_EEENS5_IJSF_SB_EEEEEEEvNS4_8identityESW_S16_vS17_EENS_8epilogue10collective6detail29Sm90TmaWarpSpecializedAdapterINS1A_15DefaultEpilogueIaSI_SI_NS19_6thread17LinearCombinationIaLi1EiiLNS1E_9ScaleType4KindE0ELNS_15FloatRoundStyleE2EaEENS1_15EpilogueDefaultEEEEEvvEEEEvNT_6ParamsE)
        /*0020*/ 	.word	0x00000008
.L_19:


//--------------------- .nv.compat                --------------------------
	.section	.nv.compat,"",@"SHT_CUDA_COMPAT_INFO"
	.align	4
        /*0000*/ 	.byte	0x02, 0x09, 0x01, 0x00, 0x02, 0x02, 0x04, 0x00, 0x02, 0x05, 0x05, 0x00, 0x03, 0x07, 0x01, 0x01
        /*0010*/ 	.byte	0x02, 0x03, 0x01, 0x00, 0x02, 0x06, 0x01, 0x00, 0x04, 0x0b, 0x08, 0x00, 0x00, 0x00, 0x00, 0x00
        /*0020*/ 	.byte	0x00, 0x00, 0x00, 0x00


//--------------------- .nv.info._ZN7cutlass13device_kernelINS_4gemm6kernel13GemmUniversalIN4cute5tupleIJiiiiEEENS1_10collective13CollectiveMmaINS1_34MainloopSm90TmaGmmaWarpSpecializedILi11ENS5_IJNS4_1CILi1EEESB_SB_EEENS1_32KernelTmaWarpSpecializedPingpongEEENS5_IJNSA_ILi64EEENSA_ILi240EEESF_EEEaNS5_IJlSB_lEEEaSI_NS4_8TiledMMAINS4_8MMA_AtomIJNS4_4SM904GMMA26MMA_64x16x32_S32S8S8_SS_TNEEEENS4_6LayoutISC_NS5_IJNSA_ILi0EEESQ_SQ_EEEEENS5_IJNS4_10UnderscoreEST_ST_EEEEENS4_13SM90_TMA_LOADENS4_14ComposedLayoutINS4_7SwizzleILi2ELi4ELi3EEENS4_18smem_ptr_flag_bitsILi8EEENSP_INS5_IJNSA_ILi8EEESF_EEENS5_IJSF_SB_EEEEEEEvNS4_8identityESW_S16_vS17_EENS_8epilogue10collective6detail29Sm90TmaWarpSpecializedAdapterINS1A_15DefaultEpilogueIaSI_SI_NS19_6thread17LinearCombinationIaLi1EiiLNS1E_9ScaleType4KindE0ELNS_15FloatRoundStyleE2EaEENS1_15EpilogueDefaultEEEEEvvEEEEvNT_6ParamsE --------------------------
	.section	.nv.info._ZN7cutlass13device_kernelINS_4gemm6kernel13GemmUniversalIN4cute5tupleIJiiiiEEENS1_10collective13CollectiveMmaINS1_34MainloopSm90TmaGmmaWarpSpecializedILi11ENS5_IJNS4_1CILi1EEESB_SB_EEENS1_32KernelTmaWarpSpecializedPingpongEEENS5_IJNSA_ILi64EEENSA_ILi240EEESF_EEEaNS5_IJlSB_lEEEaSI_NS4_8TiledMMAINS4_8MMA_AtomIJNS4_4SM904GMMA26MMA_64x16x32_S32S8S8_SS_TNEEEENS4_6LayoutISC_NS5_IJNSA_ILi0EEESQ_SQ_EEEEENS5_IJNS4_10UnderscoreEST_ST_EEEEENS4_13SM90_TMA_LOADENS4_14ComposedLayoutINS4_7SwizzleILi2ELi4ELi3EEENS4_18smem_ptr_flag_bitsILi8EEENSP_INS5_IJNSA_ILi8EEESF_EEENS5_IJSF_SB_EEEEEEEvNS4_8identityESW_S16_vS17_EENS_8epilogue10collective6detail29Sm90TmaWarpSpecializedAdapterINS1A_15DefaultEpilogueIaSI_SI_NS19_6thread17LinearCombinationIaLi1EiiLNS1E_9ScaleType4KindE0ELNS_15FloatRoundStyleE2EaEENS1_15EpilogueDefaultEEEEEvvEEEEvNT_6ParamsE,"",@"SHT_CUDA_INFO"
	.sectionflags	@""
	.align	4


	//----- nvinfo : EIATTR_CUDA_API_VERSION
	.align		4
        /*0000*/ 	.byte	0x04, 0x37
        /*0002*/ 	.short	(.L_21 - .L_20)
.L_20:
        /*0004*/ 	.word	0x00000082


	//----- nvinfo : EIATTR_KPARAM_INFO
	.align		4
.L_21:
        /*0008*/ 	.byte	0x04, 0x17
        /*000a*/ 	.short	(.L_23 - .L_22)
.L_22:
        /*000c*/ 	.word	0x00000000
        /*0010*/ 	.short	0x0000
        /*0012*/ 	.short	0x0070
        /*0014*/ 	.byte	0x00, 0xf0, 0x01, 0x10


	//----- nvinfo : EIATTR_SPARSE_MMA_MASK
	.align		4
.L_23:
        /*0018*/ 	.byte	0x03, 0x50
        /*001a*/ 	.short	0x0000


	//----- nvinfo : EIATTR_MAXREG_COUNT
	.align		4
        /*001c*/ 	.byte	0x03, 0x1b
        /*001e*/ 	.short	0x00a8


	//----- nvinfo : EIATTR_NUM_BARRIERS
	.align		4
        /*0020*/ 	.byte	0x02, 0x4c
        /*0022*/ 	.byte	0x01
	.zero		1


	//----- nvinfo : EIATTR_EXTERNS
	.align		4
        /*0024*/ 	.byte	0x04, 0x0f
        /*0026*/ 	.short	(.L_25 - .L_24)


	//   ....[0]....
	.align		4
.L_24:
        /*0028*/ 	.word	index@(__assertfail)


	//----- nvinfo : EIATTR_ANNOTATIONS
	.align		4
.L_25:
        /*002c*/ 	.byte	0x04, 0x55
        /*002e*/ 	.short	(.L_27 - .L_26)


	//   ....[0]....
.L_26:
        /*0030*/ 	.word	0x00000001
        /*0034*/ 	.byte	0xd0, 0x0b, 0x00, 0x00, 0x01, 0x00, 0x00, 0x00, 0xf0, 0x12, 0x00, 0x00, 0x01, 0x00, 0x00, 0x00
        /*0044*/ 	.byte	0xc0, 0x98, 0x00, 0x00, 0x01, 0x00, 0x00, 0x00, 0xa0, 0xa4, 0x00, 0x00


	//----- nvinfo : EIATTR_MERCURY_ISA_VERSION
	.align		4
.L_27:
        /*0050*/ 	.byte	0x03, 0x5f
        /*0052*/ 	.short	0x0101


	//----- nvinfo : EIATTR_INT_WARP_WIDE_INSTR_OFFSETS
	.align		4
        /*0054*/ 	.byte	0x04, 0x31
        /*0056*/ 	.short	(.L_29 - .L_28)


	//   ....[0]....
.L_28:
        /*0058*/ 	.word	0x00000530


	//   ....[1]....
        /*005c*/ 	.word	0x00000550


	//   ....[2]....
        /*0060*/ 	.word	0x000005d0


	//   ....[3]....
        /*0064*/ 	.word	0x000005e0


	//   ....[4]....
        /*0068*/ 	.word	0x000005f0


	//   ....[5]....
        /*006c*/ 	.word	0x00000610


	//   ....[6]....
        /*0070*/ 	.word	0x00000660


	//   ....[7]....
        /*0074*/ 	.word	0x00000680


	//----- nvinfo : EIATTR_COOP_GROUP_MASK_REGIDS
	.align		4
.L_29:
        /*0078*/ 	.byte	0x04, 0x29
        /*007a*/ 	.short	(.L_31 - .L_30)


	//   ....[0]....
.L_30:
        /*007c*/ 	.word	0xffffffff


	//   ....[1]....
        /*0080*/ 	.word	0xffffffff


	//   ....[2]....
        /*0084*/ 	.word	0xffffffff


	//   ....[3]....
        /*0088*/ 	.word	0xffffffff


	//   ....[4]....
        /*008c*/ 	.word	0xffffffff


	//   ....[5]....
        /*0090*/ 	.word	0xffffffff


	//----- nvinfo : EIATTR_COOP_GROUP_INSTR_OFFSETS
	.align		4
.L_31:
        /*0094*/ 	.byte	0x04, 0x28
        /*0096*/ 	.short	(.L_33 - .L_32)


	//   ....[0]....
.L_32:
        /*0098*/ 	.word	0x00000070


	//   ....[1]....
        /*009c*/ 	.word	0x00000080


	//   ....[2]....
        /*00a0*/ 	.word	0x00000140


	//   ....[3]....
        /*00a4*/ 	.word	0x000003e0


	//   ....[4]....
        /*00a8*/ 	.word	0x00000420


	//   ....[5]....
        /*00ac*/ 	.word	0x00000470


	//----- nvinfo : EIATTR_REG_RECONFIG
	.align		4
.L_33:
        /*00b0*/ 	.byte	0x01, 0x54
	.zero		2


	//----- nvinfo : EIATTR_SYSCALL_OFFSETS
	.align		4
        /*00b4*/ 	.byte	0x04, 0x46
        /*00b6*/ 	.short	(.L_35 - .L_34)


	//   ....[0]....
.L_34:
        /*00b8*/ 	.word	0x00001690


	//----- nvinfo : EIATTR_MBARRIER_INSTR_OFFSETS
	.align		4
.L_35:
        /*00bc*/ 	.byte	0x04, 0x39
        /*00be*/ 	.short	(.L_37 - .L_36)


	//   ....[0]....
.L_36:
        /*00c0*/ 	.word	0x00000260
        /*00c4*/ 	.word	0x000000ff
        /*00c8*/ 	.word	0x00000000
        /*00cc*/ 	.short	0x0100
        /*00ce*/ 	.byte	0x08
	.zero		1


	//   ....[1]....
        /*00d0*/ 	.word	0x00000270
        /*00d4*/ 	.word	0x000000ff
        /*00d8*/ 	.word	0x00000058
        /*00dc*/ 	.short	0x0100
        /*00de*/ 	.byte	0x08
	.zero		1


	//   ....[2]....
        /*00e0*/ 	.word	0x00000280
        /*00e4*/ 	.word	0x000000ff
        /*00e8*/ 	.word	0x00000008
        /*00ec*/ 	.short	0x0100
        /*00ee*/ 	.byte	0x08
	.zero		1


	//   ....[3]....
        /*00f0*/ 	.word	0x00000290
        /*00f4*/ 	.word	0x000000ff
        /*00f8*/ 	.word	0x00000060
        /*00fc*/ 	.short	0x0100
        /*00fe*/ 	.byte	0x08
	.zero		1


	//   ....[4]....
        /*0100*/ 	.word	0x000002a0
        /*0104*/ 	.word	0x000000ff
        /*0108*/ 	.word	0x00000010
        /*010c*/ 	.short	0x0100
        /*010e*/ 	.byte	0x08
	.zero		1


	//   ....[5]....
        /*0110*/ 	.word	0x000002b0
        /*0114*/ 	.word	0x000000ff
        /*0118*/ 	.word	0x00000068
        /*011c*/ 	.short	0x0100
        /*011e*/ 	.byte	0x08
	.zero		1


	//   ....[6]....
        /*0120*/ 	.word	0x000002c0
        /*0124*/ 	.word	0x000000ff
        /*0128*/ 	.word	0x00000018
        /*012c*/ 	.short	0x0100
        /*012e*/ 	.byte	0x08
	.zero		1


	//   ....[7]....
        /*0130*/ 	.word	0x000002d0
        /*0134*/ 	.word	0x000000ff
        /*0138*/ 	.word	0x00000070
        /*013c*/ 	.short	0x0100
        /*013e*/ 	.byte	0x08
	.zero		1


	//   ....[8]....
        /*0140*/ 	.word	0x000002e0
        /*0144*/ 	.word	0x000000ff
        /*0148*/ 	.word	0x00000020
        /*014c*/ 	.short	0x0100
        /*014e*/ 	.byte	0x08
	.zero		1


	//   ....[9]....
        /*0150*/ 	.word	0x000002f0
        /*0154*/ 	.word	0x000000ff
        /*0158*/ 	.word	0x00000078
        /*015c*/ 	.short	0x0100
        /*015e*/ 	.byte	0x08
	.zero		1


	//   ....[10]....
        /*0160*/ 	.word	0x00000300
        /*0164*/ 	.word	0x000000ff
        /*0168*/ 	.word	0x00000028
        /*016c*/ 	.short	0x0100
        /*016e*/ 	.byte	0x08
	.zero		1


	//   ....[11]....
        /*0170*/ 	.word	0x00000310
        /*0174*/ 	.word	0x000000ff
        /*0178*/ 	.word	0x00000080
        /*017c*/ 	.short	0x0100
        /*017e*/ 	.byte	0x08
	.zero		1


	//   ....[12]....
        /*0180*/ 	.word	0x00000320
        /*0184*/ 	.word	0x000000ff
        /*0188*/ 	.word	0x00000030
        /*018c*/ 	.short	0x0100
        /*018e*/ 	.byte	0x08
	.zero		1


	//   ....[13]....
        /*0190*/ 	.word	0x00000330
        /*0194*/ 	.word	0x000000ff
        /*0198*/ 	.word	0x00000088
        /*019c*/ 	.short	0x0100
        /*019e*/ 	.byte	0x08
	.zero		1


	//   ....[14]....
        /*01a0*/ 	.word	0x00000340
        /*01a4*/ 	.word	0x000000ff
        /*01a8*/ 	.word	0x00000038
        /*01ac*/ 	.short	0x0100
        /*01ae*/ 	.byte	0x08
	.zero		1


	//   ....[15]....
        /*01b0*/ 	.word	0x00000350
        /*01b4*/ 	.word	0x000000ff
        /*01b8*/ 	.word	0x00000090
        /*01bc*/ 	.short	0x0100
        /*01be*/ 	.byte	0x08
	.zero		1


	//   ....[16]....
        /*01c0*/ 	.word	0x00000360
        /*01c4*/ 	.word	0x000000ff
        /*01c8*/ 	.word	0x00000040
        /*01cc*/ 	.short	0x0100
        /*01ce*/ 	.byte	0x08
	.zero		1


	//   ....[17]....
        /*01d0*/ 	.word	0x00000370
        /*01d4*/ 	.word	0x000000ff
        /*01d8*/ 	.word	0x00000098
        /*01dc*/ 	.short	0x0100
        /*01de*/ 	.byte	0x08
	.zero		1


	//   ....[18]....
        /*01e0*/ 	.word	0x00000380
        /*01e4*/ 	.word	0x000000ff
        /*01e8*/ 	.word	0x00000048
        /*01ec*/ 	.short	0x0100
        /*01ee*/ 	.byte	0x08
	.zero		1


	//   ....[19]....
        /*01f0*/ 	.word	0x00000390
        /*01f4*/ 	.word	0x000000ff
        /*01f8*/ 	.word	0x000000a0
        /*01fc*/ 	.short	0x0100
        /*01fe*/ 	.byte	0x08
	.zero		1


	//   ....[20]....
        /*0200*/ 	.word	0x000003a0
        /*0204*/ 	.word	0x000000ff
        /*0208*/ 	.word	0x00000050
        /*020c*/ 	.short	0x0100
        /*020e*/ 	.byte	0x08
	.zero		1


	//   ....[21]....
        /*0210*/ 	.word	0x000003b0
        /*0214*/ 	.word	0x000000ff
        /*0218*/ 	.word	0x000000a8
        /*021c*/ 	.short	0x0100
        /*021e*/ 	.byte	0x08
	.zero		1


	//   ....[22]....
        /*0220*/ 	.word	0x000006c0
        /*0224*/ 	.word	0x000000ff
        /*0228*/ 	.word	0x000000e0
        /*022c*/ 	.short	0x0100
        /*022e*/ 	.byte	0x08
	.zero		1


	//   ....[23]....
        /*0230*/ 	.word	0x00000730
        /*0234*/ 	.word	0x000000ff
        /*0238*/ 	.word	0x000000e8
        /*023c*/ 	.short	0x0100
        /*023e*/ 	.byte	0x08
	.zero		1


	//   ....[24]....
        /*0240*/ 	.word	0x00000750
        /*0244*/ 	.word	0x000000ff
        /*0248*/ 	.word	0x000000c0
        /*024c*/ 	.short	0x0100
        /*024e*/ 	.byte	0x09
	.zero		1


	//   ....[25]....
        /*0250*/ 	.word	0x00000760
        /*0254*/ 	.word	0x000000ff
        /*0258*/ 	.word	0x000000c8
        /*025c*/ 	.short	0x0100
        /*025e*/ 	.byte	0x09
	.zero		1


	//   ....[26]....
        /*0260*/ 	.word	0x00000770
        /*0264*/ 	.word	0x000000ff
        /*0268*/ 	.word	0x000000d0
        /*026c*/ 	.short	0x0100
        /*026e*/ 	.byte	0x09
	.zero		1


	//   ....[27]....
        /*0270*/ 	.word	0x00000780
        /*0274*/ 	.word	0x000000ff
        /*0278*/ 	.word	0x000000d8
        /*027c*/ 	.short	0x0100
        /*027e*/ 	.byte	0x09
	.zero		1


	//   ....[28]....
        /*0280*/ 	.word	0x00001570
        /*0284*/ 	.word	0x00000095
        /*0288*/ 	.word	0x00000000
        /*028c*/ 	.short	0x010a
        /*028e*/ 	.byte	0x29
	.zero		1


	//   ....[29]....
        /*0290*/ 	.word	0x00001720
        /*0294*/ 	.word	0x00000003
        /*0298*/ 	.word	0x00000000
        /*029c*/ 	.short	0x010a
        /*029e*/ 	.byte	0x3f
	.zero		1


	//   ....[30]....
        /*02a0*/ 	.word	0x00001780
        /*02a4*/ 	.word	0x00000003
        /*02a8*/ 	.word	0x00000000
        /*02ac*/ 	.short	0x010a
        /*02ae*/ 	.byte	0x3f
	.zero		1


	//   ....[31]....
        /*02b0*/ 	.word	0x00002490
        /*02b4*/ 	.word	0x000000ff
        /*02b8*/ 	.word	0x00000000
        /*02bc*/ 	.short	0x010a
        /*02be*/ 	.byte	0x08
	.zero		1


	//   ....[32]....
        /*02c0*/ 	.word	0x000024d0
        /*02c4*/ 	.word	0x000000ff
        /*02c8*/ 	.word	0x00000000
        /*02cc*/ 	.short	0x010a
        /*02ce*/ 	.byte	0x08
	.zero		1


	//   ....[33]....
        /*02d0*/ 	.word	0x000030f0
        /*02d4*/ 	.word	0x000000ff
        /*02d8*/ 	.word	0x00000000
        /*02dc*/ 	.short	0x0101
        /*02de*/ 	.byte	0x08
	.zero		1


	//   ....[34]....
        /*02e0*/ 	.word	0x000031e0
        /*02e4*/ 	.word	0x00000097
        /*02e8*/ 	.word	0x00000000
        /*02ec*/ 	.short	0x0101
        /*02ee*/ 	.byte	0x2a
	.zero		1


	//   ....[35]....
        /*02f0*/ 	.word	0x000032b0
        /*02f4*/ 	.word	0x000000ff
        /*02f8*/ 	.word	0x00000000
        /*02fc*/ 	.short	0x0101
        /*02fe*/ 	.byte	0x06
	.zero		1


	//   ....[36]....
        /*0300*/ 	.word	0x00003360
        /*0304*/ 	.word	0x00000095
        /*0308*/ 	.word	0x00000010
        /*030c*/ 	.short	0x010a
        /*030e*/ 	.byte	0x29
	.zero		1


	//   ....[37]....
        /*0310*/ 	.word	0x000098e0
        /*0314*/ 	.word	0x00000099
        /*0318*/ 	.word	0x00000000
        /*031c*/ 	.short	0x0101
        /*031e*/ 	.byte	0x2a
	.zero		1


	//   ....[38]....
        /*0320*/ 	.word	0x0000a210
        /*0324*/ 	.word	0x0000000b
        /*0328*/ 	.word	0x00000058
        /*032c*/ 	.short	0x010a
        /*032e*/ 	.byte	0x3f
	.zero		1


	//   ....[39]....
        /*0330*/ 	.word	0x0000a5d0
        /*0334*/ 	.word	0x00000006
        /*0338*/ 	.word	0x000000e8
        /*033c*/ 	.short	0x0101
        /*033e*/ 	.byte	0x3f
	.zero		1


	//   ....[40]....
        /*0340*/ 	.word	0x0000acf0
        /*0344*/ 	.word	0x00000007
        /*0348*/ 	.word	0x00000000
        /*034c*/ 	.short	0x010a
        /*034e*/ 	.byte	0x3f
	.zero		1


	//   ....[41]....
        /*0350*/ 	.word	0x0000ad70
        /*0354*/ 	.word	0x00000006
        /*0358*/ 	.word	0x00000000
        /*035c*/ 	.short	0x010a
        /*035e*/ 	.byte	0x3f
	.zero		1


	//   ....[42]....
        /*0360*/ 	.word	0x0000ae00
        /*0364*/ 	.word	0x00000007
        /*0368*/ 	.word	0x00000000
        /*036c*/ 	.short	0x010a
        /*036e*/ 	.byte	0x3f
	.zero		1


	//   ....[43]....
        /*0370*/ 	.word	0x0000ae90
        /*0374*/ 	.word	0x00000006
        /*0378*/ 	.word	0x00000000
        /*037c*/ 	.short	0x010a
        /*037e*/ 	.byte	0x3f
	.zero		1


	//   ....[44]....
        /*0380*/ 	.word	0x0000af20
        /*0384*/ 	.word	0x00000007
        /*0388*/ 	.word	0x00000000
        /*038c*/ 	.short	0x010a
        /*038e*/ 	.byte	0x3f
	.zero		1


	//   ....[45]....
        /*0390*/ 	.word	0x0000afb0
        /*0394*/ 	.word	0x00000006
        /*0398*/ 	.word	0x00000000
        /*039c*/ 	.short	0x010a
        /*039e*/ 	.byte	0x3f
	.zero		1


	//   ....[46]....
        /*03a0*/ 	.word	0x0000b040
        /*03a4*/ 	.word	0x00000007
        /*03a8*/ 	.word	0x00000000
        /*03ac*/ 	.short	0x010a
        /*03ae*/ 	.byte	0x3f
	.zero		1


	//   ....[47]....
        /*03b0*/ 	.word	0x0000b0d0
        /*03b4*/ 	.word	0x00000006
        /*03b8*/ 	.word	0x00000000
        /*03bc*/ 	.short	0x010a
        /*03be*/ 	.byte	0x3f
	.zero		1


	//   ....[48]....
        /*03c0*/ 	.word	0x0000b160
        /*03c4*/ 	.word	0x00000007
        /*03c8*/ 	.word	0x00000000
        /*03cc*/ 	.short	0x010a
        /*03ce*/ 	.byte	0x3f
	.zero		1


	//   ....[49]....
        /*03d0*/ 	.word	0x0000b1f0
        /*03d4*/ 	.word	0x00000006
        /*03d8*/ 	.word	0x00000000
        /*03dc*/ 	.short	0x010a
        /*03de*/ 	.byte	0x3f
	.zero		1


	//   ....[50]....
        /*03e0*/ 	.word	0x0000b280
        /*03e4*/ 	.word	0x00000005
        /*03e8*/ 	.word	0x00000000
        /*03ec*/ 	.short	0x010a
        /*03ee*/ 	.byte	0x3f
	.zero		1


	//   ....[51]....
        /*03f0*/ 	.word	0x0000b2e0
        /*03f4*/ 	.word	0x00000098
        /*03f8*/ 	.word	0x00000000
        /*03fc*/ 	.short	0x010a
        /*03fe*/ 	.byte	0x3f
	.zero		1


	//   ....[52]....
        /*0400*/ 	.word	0x0000b330
        /*0404*/ 	.word	0x00000003
        /*0408*/ 	.word	0x00000000
        /*040c*/ 	.short	0x010a
        /*040e*/ 	.byte	0x3f
	.zero		1


	//   ....[53]....
        /*0410*/ 	.word	0x0000b390
        /*0414*/ 	.word	0x00000004
        /*0418*/ 	.word	0x00000000
        /*041c*/ 	.short	0x010a
        /*041e*/ 	.byte	0x3f
	.zero		1


	//   ....[54]....
        /*0420*/ 	.word	0x0000b3e0
        /*0424*/ 	.word	0x00000098
        /*0428*/ 	.word	0x00000010
        /*042c*/ 	.short	0x010a
        /*042e*/ 	.byte	0x3f
	.zero		1


	//   ....[55]....
        /*0430*/ 	.word	0x0000b4b0
        /*0434*/ 	.word	0x0000000b
        /*0438*/ 	.word	0x00000058
        /*043c*/ 	.short	0x010a
        /*043e*/ 	.byte	0x3f
	.zero		1


	//   ....[56]....
        /*0440*/ 	.word	0x0000b580
        /*0444*/ 	.word	0x00000007
        /*0448*/ 	.word	0x00000000
        /*044c*/ 	.short	0x010a
        /*044e*/ 	.byte	0x3f
	.zero		1


	//   ....[57]....
        /*0450*/ 	.word	0x0000b5d0
        /*0454*/ 	.word	0x00000006
        /*0458*/ 	.word	0x00000000
        /*045c*/ 	.short	0x010a
        /*045e*/ 	.byte	0x3f
	.zero		1


	//   ....[58]....
        /*0460*/ 	.word	0x0000b620
        /*0464*/ 	.word	0x00000007
        /*0468*/ 	.word	0x00000000
        /*046c*/ 	.short	0x010a
        /*046e*/ 	.byte	0x3f
	.zero		1


	//   ....[59]....
        /*0470*/ 	.word	0x0000b670
        /*0474*/ 	.word	0x00000006
        /*0478*/ 	.word	0x00000000
        /*047c*/ 	.short	0x010a
        /*047e*/ 	.byte	0x3f
	.zero		1


	//   ....[60]....
        /*0480*/ 	.word	0x0000b6c0
        /*0484*/ 	.word	0x00000007
        /*0488*/ 	.word	0x00000000
        /*048c*/ 	.short	0x010a
        /*048e*/ 	.byte	0x3f
	.zero		1


	//   ....[61]....
        /*0490*/ 	.word	0x0000b710
        /*0494*/ 	.word	0x00000006
        /*0498*/ 	.word	0x00000000
        /*049c*/ 	.short	0x010a
        /*049e*/ 	.byte	0x3f
	.zero		1


	//   ....[62]....
        /*04a0*/ 	.word	0x0000b760
        /*04a4*/ 	.word	0x00000007
        /*04a8*/ 	.word	0x00000000
        /*04ac*/ 	.short	0x010a
        /*04ae*/ 	.byte	0x3f
	.zero		1


	//   ....[63]....
        /*04b0*/ 	.word	0x0000b7b0
        /*04b4*/ 	.word	0x00000006
        /*04b8*/ 	.word	0x00000000
        /*04bc*/ 	.short	0x010a
        /*04be*/ 	.byte	0x3f
	.zero		1


	//   ....[64]....
        /*04c0*/ 	.word	0x0000b800
        /*04c4*/ 	.word	0x00000007
        /*04c8*/ 	.word	0x00000000
        /*04cc*/ 	.short	0x010a
        /*04ce*/ 	.byte	0x3f
	.zero		1


	//   ....[65]....
        /*04d0*/ 	.word	0x0000b850
        /*04d4*/ 	.word	0x00000006
        /*04d8*/ 	.word	0x00000000
        /*04dc*/ 	.short	0x010a
        /*04de*/ 	.byte	0x3f
	.zero		1


	//----- nvinfo : EIATTR_NUM_MBARRIERS
	.align		4
.L_37:
        /*04e0*/ 	.byte	0x03, 0x38
        /*04e2*/ 	.short	0x001c


	//----- nvinfo : EIATTR_EXIT_INSTR_OFFSETS
	.align		4
        /*04e4*/ 	.byte	0x04, 0x1c
        /*04e6*/ 	.short	(.L_39 - .L_38)


	//   ....[0]....
.L_38:
        /*04e8*/ 	.word	0x00001280


	//   ....[1]....
        /*04ec*/ 	.word	0x000012e0


	//   ....[2]....
        /*04f0*/ 	.word	0x00009f40


	//   ....[3]....
        /*04f4*/ 	.word	0x00009f70


	//   ....[4]....
        /*04f8*/ 	.word	0x0000b2d0


	//----- nvinfo : EIATTR_MAX_THREADS
	.align		4
.L_39:
        /*04fc*/ 	.byte	0x04, 0x05
        /*04fe*/ 	.short	(.L_41 - .L_40)
.L_40:
        /*0500*/ 	.word	0x00000180
        /*0504*/ 	.word	0x00000001
        /*0508*/ 	.word	0x00000001


	//----- nvinfo : EIATTR_CRS_STACK_SIZE
	.align		4
.L_41:
        /*050c*/ 	.byte	0x04, 0x1e
        /*050e*/ 	.short	(.L_43 - .L_42)
.L_42:
        /*0510*/ 	.word	0x00000000


	//----- nvinfo : EIATTR_CBANK_PARAM_SIZE
	.align		4
.L_43:
        /*0514*/ 	.byte	0x03, 0x19
        /*0516*/ 	.short	0x0470


	//----- nvinfo : EIATTR_PARAM_CBANK
	.align		4
        /*0518*/ 	.byte	0x04, 0x0a
        /*051a*/ 	.short	(.L_45 - .L_44)
	.align		4
.L_44:
        /*051c*/ 	.word	index@(.nv.constant0._ZN7cutlass13device_kernelINS_4gemm6kernel13GemmUniversalIN4cute5tupleIJiiiiEEENS1_10collective13CollectiveMmaINS1_34MainloopSm90TmaGmmaWarpSpecializedILi11ENS5_IJNS4_1CILi1EEESB_SB_EEENS1_32KernelTmaWarpSpecializedPingpongEEENS5_IJNSA_ILi64EEENSA_ILi240EEESF_EEEaNS5_IJlSB_lEEEaSI_NS4_8TiledMMAINS4_8MMA_AtomIJNS4_4SM904GMMA26MMA_64x16x32_S32S8S8_SS_TNEEEENS4_6LayoutISC_NS5_IJNSA_ILi0EEESQ_SQ_EEEEENS5_IJNS4_10UnderscoreEST_ST_EEEEENS4_13SM90_TMA_LOADENS4_14ComposedLayoutINS4_7SwizzleILi2ELi4ELi3EEENS4_18smem_ptr_flag_bitsILi8EEENSP_INS5_IJNSA_ILi8EEESF_EEENS5_IJSF_SB_EEEEEEEvNS4_8identityESW_S16_vS17_EENS_8epilogue10collective6detail29Sm90TmaWarpSpecializedAdapterINS1A_15DefaultEpilogueIaSI_SI_NS19_6thread17LinearCombinationIaLi1EiiLNS1E_9ScaleType4KindE0ELNS_15FloatRoundStyleE2EaEENS1_15EpilogueDefaultEEEEEvvEEEEvNT_6ParamsE)
        /*0520*/ 	.short	0x0210
        /*0522*/ 	.short	0x0470


	//----- nvinfo : EIATTR_SW_WAR
	.align		4
.L_45:
        /*0524*/ 	.byte	0x04, 0x36
        /*0526*/ 	.short	(.L_47 - .L_46)
.L_46:
        /*0528*/ 	.word	0x00000008
.L_47:


//--------------------- .nv.callgraph             --------------------------
	.section	.nv.callgraph,"",@"SHT_CUDA_CALLGRAPH"
	.align	4
	.sectionentsize	8
	.align		4
        /*0000*/ 	.word	0x00000000
	.align		4
        /*0004*/ 	.word	0xffffffff
	.align		4
        /*0008*/ 	.word	index@(_ZN7cutlass13device_kernelINS_4gemm6kernel13GemmUniversalIN4cute5tupleIJiiiiEEENS1_10collective13CollectiveMmaINS1_34MainloopSm90TmaGmmaWarpSpecializedILi11ENS5_IJNS4_1CILi1EEESB_SB_EEENS1_32KernelTmaWarpSpecializedPingpongEEENS5_IJNSA_ILi64EEENSA_ILi240EEESF_EEEaNS5_IJlSB_lEEEaSI_NS4_8TiledMMAINS4_8MMA_AtomIJNS4_4SM904GMMA26MMA_64x16x32_S32S8S8_SS_TNEEEENS4_6LayoutISC_NS5_IJNSA_ILi0EEESQ_SQ_EEEEENS5_IJNS4_10UnderscoreEST_ST_EEEEENS4_13SM90_TMA_LOADENS4_14ComposedLayoutINS4_7SwizzleILi2ELi4ELi3EEENS4_18smem_ptr_flag_bitsILi8EEENSP_INS5_IJNSA_ILi8EEESF_EEENS5_IJSF_SB_EEEEEEEvNS4_8identityESW_S16_vS17_EENS_8epilogue10collective6detail29Sm90TmaWarpSpecializedAdapterINS1A_15DefaultEpilogueIaSI_SI_NS19_6thread17LinearCombinationIaLi1EiiLNS1E_9ScaleType4KindE0ELNS_15FloatRoundStyleE2EaEENS1_15EpilogueDefaultEEEEEvvEEEEvNT_6ParamsE)
	.align		4
        /*000c*/ 	.word	index@(__assertfail)
	.align		4
        /*0010*/ 	.word	0x00000000
	.align		4
        /*0014*/ 	.word	0xfffffffe
	.align		4
        /*0018*/ 	.word	0x00000000
	.align		4
        /*001c*/ 	.word	0xfffffffd
	.align		4
        /*0020*/ 	.word	0x00000000
	.align		4
        /*0024*/ 	.word	0xfffffffc


//--------------------- .nv.constant4             --------------------------
	.section	.nv.constant4,"a",@progbits
	.align	8
	.align		8
.nv.constant4:
        /*0000*/ 	.dword	__assertfail
	.align		8
        /*0008*/ 	.dword	__unnamed_1
	.align		8
        /*0010*/ 	.dword	_ZN39_INTERNAL_61018ee0_4_k_cu_e4a2f72d_61864cuda3std3__45__cpo5beginE
	.align		8
        /*0018*/ 	.dword	_ZN39_INTERNAL_61018ee0_4_k_cu_e4a2f72d_61864cuda3std3__45__cpo3endE
	.align		8
        /*0020*/ 	.dword	_ZN39_INTERNAL_61018ee0_4_k_cu_e4a2f72d_61864cuda3std3__45__cpo6cbeginE
	.align		8
        /*0028*/ 	.dword	_ZN39_INTERNAL_61018ee0_4_k_cu_e4a2f72d_61864cuda3std3__45__cpo4cendE
	.align		8
        /*0030*/ 	.dword	_ZN39_INTERNAL_61018ee0_4_k_cu_e4a2f72d_61864cuda3std3__441_GLOBAL__N__61018ee0_4_k_cu_e4a2f72d_61866ignoreE
	.align		8
        /*0038*/ 	.dword	_ZN39_INTERNAL_61018ee0_4_k_cu_e4a2f72d_61864cuda3std3__419piecewise_constructE
	.align		8
        /*0040*/ 	.dword	_ZN39_INTERNAL_61018ee0_4_k_cu_e4a2f72d_61864cuda3std3__48in_placeE
	.align		8
        /*0048*/ 	.dword	_ZN39_INTERNAL_61018ee0_4_k_cu_e4a2f72d_61864cuda3std6ranges3__45__cpo4swapE
	.align		8
        /*0050*/ 	.dword	_ZN39_INTERNAL_61018ee0_4_k_cu_e4a2f72d_61864cuda3std6ranges3__45__cpo9iter_moveE
	.align		8
        /*0058*/ 	.dword	_ZN39_INTERNAL_61018ee0_4_k_cu_e4a2f72d_61864cute7productE
	.align		8
        /*0060*/ 	.dword	_ZN39_INTERNAL_61018ee0_4_k_cu_e4a2f72d_61864cute1_E
	.align		8
        /*0068*/ 	.dword	$str$22
	.align		8
        /*0070*/ 	.dword	$str$23


//--------------------- .text._ZN7cutlass13device_kernelINS_4gemm6kernel13GemmUniversalIN4cute5tupleIJiiiiEEENS1_10collective13CollectiveMmaINS1_34MainloopSm90TmaGmmaWarpSpecializedILi11ENS5_IJNS4_1CILi1EEESB_SB_EEENS1_32KernelTmaWarpSpecializedPingpongEEENS5_IJNSA_ILi64EEENSA_ILi240EEESF_EEEaNS5_IJlSB_lEEEaSI_NS4_8TiledMMAINS4_8MMA_AtomIJNS4_4SM904GMMA26MMA_64x16x32_S32S8S8_SS_TNEEEENS4_6LayoutISC_NS5_IJNSA_ILi0EEESQ_SQ_EEEEENS5_IJNS4_10UnderscoreEST_ST_EEEEENS4_13SM90_TMA_LOADENS4_14ComposedLayoutINS4_7SwizzleILi2ELi4ELi3EEENS4_18smem_ptr_flag_bitsILi8EEENSP_INS5_IJNSA_ILi8EEESF_EEENS5_IJSF_SB_EEEEEEEvNS4_8identityESW_S16_vS17_EENS_8epilogue10collective6detail29Sm90TmaWarpSpecializedAdapterINS1A_15DefaultEpilogueIaSI_SI_NS19_6thread17LinearCombinationIaLi1EiiLNS1E_9ScaleType4KindE0ELNS_15FloatRoundStyleE2EaEENS1_15EpilogueDefaultEEEEEvvEEEEvNT_6ParamsE --------------------------
	.section	.text._ZN7cutlass13device_kernelINS_4gemm6kernel13GemmUniversalIN4cute5tupleIJiiiiEEENS1_10collective13CollectiveMmaINS1_34MainloopSm90TmaGmmaWarpSpecializedILi11ENS5_IJNS4_1CILi1EEESB_SB_EEENS1_32KernelTmaWarpSpecializedPingpongEEENS5_IJNSA_ILi64EEENSA_ILi240EEESF_EEEaNS5_IJlSB_lEEEaSI_NS4_8TiledMMAINS4_8MMA_AtomIJNS4_4SM904GMMA26MMA_64x16x32_S32S8S8_SS_TNEEEENS4_6LayoutISC_NS5_IJNSA_ILi0EEESQ_SQ_EEEEENS5_IJNS4_10UnderscoreEST_ST_EEEEENS4_13SM90_TMA_LOADENS4_14ComposedLayoutINS4_7SwizzleILi2ELi4ELi3EEENS4_18smem_ptr_flag_bitsILi8EEENSP_INS5_IJNSA_ILi8EEESF_EEENS5_IJSF_SB_EEEEEEEvNS4_8identityESW_S16_vS17_EENS_8epilogue10collective6detail29Sm90TmaWarpSpecializedAdapterINS1A_15DefaultEpilogueIaSI_SI_NS19_6thread17LinearCombinationIaLi1EiiLNS1E_9ScaleType4KindE0ELNS_15FloatRoundStyleE2EaEENS1_15EpilogueDefaultEEEEEvvEEEEvNT_6ParamsE,"ax",@progbits
	.align	128
.text._ZN7cutlass13device_kernelINS_4gemm6kernel13GemmUniversalIN4cute5tupleIJiiiiEEENS1_10collective13CollectiveMmaINS1_34MainloopSm90TmaGmmaWarpSpecializedILi11ENS5_IJNS4_1CILi1EEESB_SB_EEENS1_32KernelTmaWarpSpecializedPingpongEEENS5_IJNSA_ILi64EEENSA_ILi240EEESF_EEEaNS5_IJlSB_lEEEaSI_NS4_8TiledMMAINS4_8MMA_AtomIJNS4_4SM904GMMA26MMA_64x16x32_S32S8S8_SS_TNEEEENS4_6LayoutISC_NS5_IJNSA_ILi0EEESQ_SQ_EEEEENS5_IJNS4_10UnderscoreEST_ST_EEEEENS4_13SM90_TMA_LOADENS4_14ComposedLayoutINS4_7SwizzleILi2ELi4ELi3EEENS4_18smem_ptr_flag_bitsILi8EEENSP_INS5_IJNSA_ILi8EEESF_EEENS5_IJSF_SB_EEEEEEEvNS4_8identityESW_S16_vS17_EENS_8epilogue10collective6detail29Sm90TmaWarpSpecializedAdapterINS1A_15DefaultEpilogueIaSI_SI_NS19_6thread17LinearCombinationIaLi1EiiLNS1E_9ScaleType4KindE0ELNS_15FloatRoundStyleE2EaEENS1_15EpilogueDefaultEEEEEvvEEEEvNT_6ParamsE:
        .type           _ZN7cutlass13device_kernelINS_4gemm6kernel13GemmUniversalIN4cute5tupleIJiiiiEEENS1_10collective13CollectiveMmaINS1_34MainloopSm90TmaGmmaWarpSpecializedILi11ENS5_IJNS4_1CILi1EEESB_SB_EEENS1_32KernelTmaWarpSpecializedPingpongEEENS5_IJNSA_ILi64EEENSA_ILi240EEESF_EEEaNS5_IJlSB_lEEEaSI_NS4_8TiledMMAINS4_8MMA_AtomIJNS4_4SM904GMMA26MMA_64x16x32_S32S8S8_SS_TNEEEENS4_6LayoutISC_NS5_IJNSA_ILi0EEESQ_SQ_EEEEENS5_IJNS4_10UnderscoreEST_ST_EEEEENS4_13SM90_TMA_LOADENS4_14ComposedLayoutINS4_7SwizzleILi2ELi4ELi3EEENS4_18smem_ptr_flag_bitsILi8EEENSP_INS5_IJNSA_ILi8EEESF_EEENS5_IJSF_SB_EEEEEEEvNS4_8identityESW_S16_vS17_EENS_8epilogue10collective6detail29Sm90TmaWarpSpecializedAdapterINS1A_15DefaultEpilogueIaSI_SI_NS19_6thread17LinearCombinationIaLi1EiiLNS1E_9ScaleType4KindE0ELNS_15FloatRoundStyleE2EaEENS1_15EpilogueDefaultEEEEEvvEEEEvNT_6ParamsE,@function
        .size           _ZN7cutlass13device_kernelINS_4gemm6kernel13GemmUniversalIN4cute5tupleIJiiiiEEENS1_10collective13CollectiveMmaINS1_34MainloopSm90TmaGmmaWarpSpecializedILi11ENS5_IJNS4_1CILi1EEESB_SB_EEENS1_32KernelTmaWarpSpecializedPingpongEEENS5_IJNSA_ILi64EEENSA_ILi240EEESF_EEEaNS5_IJlSB_lEEEaSI_NS4_8TiledMMAINS4_8MMA_AtomIJNS4_4SM904GMMA26MMA_64x16x32_S32S8S8_SS_TNEEEENS4_6LayoutISC_NS5_IJNSA_ILi0EEESQ_SQ_EEEEENS5_IJNS4_10UnderscoreEST_ST_EEEEENS4_13SM90_TMA_LOADENS4_14ComposedLayoutINS4_7SwizzleILi2ELi4ELi3EEENS4_18smem_ptr_flag_bitsILi8EEENSP_INS5_IJNSA_ILi8EEESF_EEENS5_IJSF_SB_EEEEEEEvNS4_8identityESW_S16_vS17_EENS_8epilogue10collective6detail29Sm90TmaWarpSpecializedAdapterINS1A_15DefaultEpilogueIaSI_SI_NS19_6thread17LinearCombinationIaLi1EiiLNS1E_9ScaleType4KindE0ELNS_15FloatRoundStyleE2EaEENS1_15EpilogueDefaultEEEEEvvEEEEvNT_6ParamsE,(.L_x_328 - _ZN7cutlass13device_kernelINS_4gemm6kernel13GemmUniversalIN4cute5tupleIJiiiiEEENS1_10collective13CollectiveMmaINS1_34MainloopSm90TmaGmmaWarpSpecializedILi11ENS5_IJNS4_1CILi1EEESB_SB_EEENS1_32KernelTmaWarpSpecializedPingpongEEENS5_IJNSA_ILi64EEENSA_ILi240EEESF_EEEaNS5_IJlSB_lEEEaSI_NS4_8TiledMMAINS4_8MMA_AtomIJNS4_4SM904GMMA26MMA_64x16x32_S32S8S8_SS_TNEEEENS4_6LayoutISC_NS5_IJNSA_ILi0EEESQ_SQ_EEEEENS5_IJNS4_10UnderscoreEST_ST_EEEEENS4_13SM90_TMA_LOADENS4_14ComposedLayoutINS4_7SwizzleILi2ELi4ELi3EEENS4_18smem_ptr_flag_bitsILi8EEENSP_INS5_IJNSA_ILi8EEESF_EEENS5_IJSF_SB_EEEEEEEvNS4_8identityESW_S16_vS17_EENS_8epilogue10collective6detail29Sm90TmaWarpSpecializedAdapterINS1A_15DefaultEpilogueIaSI_SI_NS19_6thread17LinearCombinationIaLi1EiiLNS1E_9ScaleType4KindE0ELNS_15FloatRoundStyleE2EaEENS1_15EpilogueDefaultEEEEEvvEEEEvNT_6ParamsE)
        .other          _ZN7cutlass13device_kernelINS_4gemm6kernel13GemmUniversalIN4cute5tupleIJiiiiEEENS1_10collective13CollectiveMmaINS1_34MainloopSm90TmaGmmaWarpSpecializedILi11ENS5_IJNS4_1CILi1EEESB_SB_EEENS1_32KernelTmaWarpSpecializedPingpongEEENS5_IJNSA_ILi64EEENSA_ILi240EEESF_EEEaNS5_IJlSB_lEEEaSI_NS4_8TiledMMAINS4_8MMA_AtomIJNS4_4SM904GMMA26MMA_64x16x32_S32S8S8_SS_TNEEEENS4_6LayoutISC_NS5_IJNSA_ILi0EEESQ_SQ_EEEEENS5_IJNS4_10UnderscoreEST_ST_EEEEENS4_13SM90_TMA_LOADENS4_14ComposedLayoutINS4_7SwizzleILi2ELi4ELi3EEENS4_18smem_ptr_flag_bitsILi8EEENSP_INS5_IJNSA_ILi8EEESF_EEENS5_IJSF_SB_EEEEEEEvNS4_8identityESW_S16_vS17_EENS_8epilogue10collective6detail29Sm90TmaWarpSpecializedAdapterINS1A_15DefaultEpilogueIaSI_SI_NS19_6thread17LinearCombinationIaLi1EiiLNS1E_9ScaleType4KindE0ELNS_15FloatRoundStyleE2EaEENS1_15EpilogueDefaultEEEEEvvEEEEvNT_6ParamsE,@"STO_CUDA_ENTRY STV_DEFAULT"
_ZN7cutlass13device_kernelINS_4gemm6kernel13GemmUniversalIN4cute5tupleIJiiiiEEENS1_10collective13CollectiveMmaINS1_34MainloopSm90TmaGmmaWarpSpecializedILi11ENS5_IJNS4_1CILi1EEESB_SB_EEENS1_32KernelTmaWarpSpecializedPingpongEEENS5_IJNSA_ILi64EEENSA_ILi240EEESF_EEEaNS5_IJlSB_lEEEaSI_NS4_8TiledMMAINS4_8MMA_AtomIJNS4_4SM904GMMA26MMA_64x16x32_S32S8S8_SS_TNEEEENS4_6LayoutISC_NS5_IJNSA_ILi0EEESQ_SQ_EEEEENS5_IJNS4_10UnderscoreEST_ST_EEEEENS4_13SM90_TMA_LOADENS4_14ComposedLayoutINS4_7SwizzleILi2ELi4ELi3EEENS4_18smem_ptr_flag_bitsILi8EEENSP_INS5_IJNSA_ILi8EEESF_EEENS5_IJSF_SB_EEEEEEEvNS4_8identityESW_S16_vS17_EENS_8epilogue10collective6detail29Sm90TmaWarpSpecializedAdapterINS1A_15DefaultEpilogueIaSI_SI_NS19_6thread17LinearCombinationIaLi1EiiLNS1E_9ScaleType4KindE0ELNS_15FloatRoundStyleE2EaEENS1_15EpilogueDefaultEEEEEvvEEEEvNT_6ParamsE:
[----:B------:R-:W0:Y:S02]  /*0000*/  LDC R1, c[0x0][0x28] ;  /* 0x00000a00ff017b82 */ /* 0x000e240000000800 */
[----:B0-----:R-:W-:Y:S01]  /*0010*/  VIADD R1, R1, 0xfffffff8 ;  /* 0xfffffff801017836 */ /* 0x001fe20000000000 */
[----:B------:R-:W0:Y:S01]  /*0020*/  S2R R5, SR_TID.X ;  /* 0x0000000000057919 */ /* 0x000e220000002100 */
[----:B------:R-:W-:Y:S01]  /*0030*/  ELECT P0, URZ, PT ;  /* 0x00000000003f782f */ /* 0x000fe20003800000 */
[----:B------:R-:W-:Y:S01]  /*0040*/  BSSY B0, `(.L_x_0) ;  /* 0x000000f000007945 */ /* 0x000fe20003800000 */
[--C-:B0-----:R-:W-:Y:S02]  /*0050*/  SHF.R.U32.HI R0, RZ, 0x5, R5.reuse ;  /* 0x00000005ff007819 */ /* 0x101fe40000011605 */
[----:B------:R-:W-:-:S03]  /*0060*/  SHF.R.U32.HI R4, RZ, 0x7, R5 ;  /* 0x00000007ff047819 */ /* 0x000fc60000011605 */
[----:B------:R-:W0:Y:S04]  /*0070*/  SHFL.IDX PT, R2, R0, RZ, 0x1f ;  /* 0x00001fff00027589 */ /* 0x000e2800000e0000 */
[----:B------:R1:W2:Y:S01]  /*0080*/  SHFL.IDX PT, R7, R4, RZ, 0x1f ;  /* 0x00001fff04077589 */ /* 0x0002a200000e0000 */
[----:B0-----:R-:W-:-:S13]  /*0090*/  ISETP.NE.OR P0, PT, R2, RZ, !P0 ;  /* 0x000000ff0200720c */ /* 0x001fda0004705670 */
[----:B-12---:R-:W-:Y:S05]  /*00a0*/  @P0 BRA `(.L_x_1) ;  /* 0x0000000000200947 */ /* 0x006fea0003800000 */
[----:B------:R-:W-:Y:S02]  /*00b0*/  ULDC.64 UR4, c[0x0][0x198] ;  /* 0x0000660000047ab9 */ /* 0x000fe40000000a00 */
[----:B------:R-:W-:Y:S02]  /*00c0*/  UIADD3 UR6, UP0, UR4, 0xf0, URZ ;  /* 0x000000f004067890 */ /* 0x000fe4000ff1e03f */
[----:B------:R-:W-:Y:S02]  /*00d0*/  UIADD3 UR4, UP1, UR4, 0x1f0, URZ ;  /* 0x000001f004047890 */ /* 0x000fe4000ff3e03f */
[----:B------:R-:W-:Y:S02]  /*00e0*/  UIADD3.X UR7, URZ, UR5, URZ, UP0, !UPT ;  /* 0x000000053f077290 */ /* 0x000fe400087fe43f */
[----:B------:R-:W-:-:S07]  /*00f0*/  UIADD3.X UR5, URZ, UR5, URZ, UP1, !UPT ;  /* 0x000000053f057290 */ /* 0x000fce0008ffe43f */
[----:B------:R0:W-:Y:S02]  /*0100*/  UTMACCTL.PF [UR6] ;  /* 0x00000000060079b9 */ /* 0x0001e40008040000 */
[----:B------:R0:W-:Y:S02]  /*0110*/  UTMACCTL.PF [UR4] ;  /* 0x00000000040079b9 */ /* 0x0001e40008040000 */
[----:B0-----:R-:W-:Y:S01]  /*0120*/  NOP ;  /* 0x0000000000007918 */ /* 0x001fe20000000000 */
.L_x_1:
[----:B------:R-:W-:Y:S05]  /*0130*/  BSYNC B0 ;  /* 0x0000000000007941 */ /* 0x000fea0003800000 */
.L_x_0:
[----:B------:R-:W0:Y:S02]  /*0140*/  SHFL.IDX PT, R3, R0, RZ, 0x1f ;  /* 0x00001fff00037589 */ /* 0x000e2400000e0000 */
[----:B0-----:R-:W-:-:S13]  /*0150*/  ISETP.NE.AND P0, PT, R3, RZ, PT ;  /* 0x000000ff0300720c */ /* 0x001fda0003f05270 */
[----:B------:R-:W-:Y:S05]  /*0160*/  @P0 BRA `(.L_x_2) ;  /* 0x00000000009c0947 */ /* 0x000fea0003800000 */
[----:B------:R-:W-:Y:S01]  /*0170*/  ELECT P0, URZ, PT ;  /* 0x00000000003f782f */ /* 0x000fe20003800000 */
[----:B------:R-:W-:-:S12]  /*0180*/  BSSY B0, `(.L_x_2) ;  /* 0x0000025000007945 */ /* 0x000fd80003800000 */
[----:B------:R-:W-:Y:S05]  /*0190*/  @!P0 BRA `(.L_x_3) ;  /* 0x00000000008c8947 */ /* 0x000fea0003800000 */
[----:B------:R-:W0:Y:S01]  /*01a0*/  S2UR UR8, SR_CgaCtaId ;  /* 0x00000000000879c3 */ /* 0x000e220000008800 */
[----:B------:R-:W-:Y:S01]  /*01b0*/  UMOV UR4, 0x400 ;  /* 0x0000040000047882 */ /* 0x000fe20000000000 */
[----:B------:R-:W-:Y:S01]  /*01c0*/  UMOV UR5, 0x1 ;  /* 0x0000000100057882 */ /* 0x000fe20000000000 */
[----:B------:R-:W-:Y:S02]  /*01d0*/  UMOV UR6, 0x80 ;  /* 0x0000008000067882 */ /* 0x000fe40000000000 */
[----:B------:R-:W-:-:S04]  /*01e0*/  UIADD3 UR6, -UR6, 0x100000, URZ ;  /* 0x0010000006067890 */ /* 0x000fc8000fffe13f */
[----:B------:R-:W-:Y:S02]  /*01f0*/  USHF.L.U32 UR7, UR6, 0xb, URZ ;  /* 0x0000000b06077899 */ /* 0x000fe4000800063f */
[----:B------:R-:W-:Y:S02]  /*0200*/  USHF.L.U32 UR6, UR6, 0x1, URZ ;  /* 0x0000000106067899 */ /* 0x000fe4000800063f */
[----:B0-----:R-:W-:Y:S02]  /*0210*/  ULEA UR8, UR8, UR4, 0x18 ;  /* 0x0000000408087291 */ /* 0x001fe4000f8ec03f */
[----:B------:R-:W-:-:S04]  /*0220*/  UIADD3 UR4, -UR5, 0x100000, URZ ;  /* 0x0010000005047890 */ /* 0x000fc8000fffe13f */
[----:B------:R-:W-:Y:S02]  /*0230*/  USHF.L.U32 UR5, UR4, 0xb, URZ ;  /* 0x0000000b04057899 */ /* 0x000fe4000800063f */
[----:B------:R-:W-:Y:S01]  /*0240*/  USHF.L.U32 UR4, UR4, 0x1, URZ ;  /* 0x0000000104047899 */ /* 0x000fe2000800063f */
[----:B------:R-:W0:Y:S11]  /*0250*/  FENCE.VIEW.ASYNC.S ;  /* 0x00000000000073c6 */ /* 0x000e360000000000 */
[----:B0-----:R0:W1:Y:S01]  /*0260*/  SYNCS.EXCH.64 URZ, [UR8], UR4 ;  /* 0x00000004083f75b2 */ /* 0x0010620008000100 */
[----:B------:R0:W2:Y:S01]  /*0270*/  SYNCS.EXCH.64 URZ, [UR8+0x58], UR6 ;  /* 0x00005806083f75b2 */ /* 0x0000a20008000100 */
[----:B------:R0:W3:Y:S01]  /*0280*/  SYNCS.EXCH.64 URZ, [UR8+0x8], UR4 ;  /* 0x00000804083f75b2 */ /* 0x0000e20008000100 */
[----:B------:R0:W4:Y:S01]  /*0290*/  SYNCS.EXCH.64 URZ, [UR8+0x60], UR6 ;  /* 0x00006006083f75b2 */ /* 0x0001220008000100 */
[----:B------:R0:W0:Y:S01]  /*02a0*/  SYNCS.EXCH.64 URZ, [UR8+0x10], UR4 ;  /* 0x00001004083f75b2 */ /* 0x0000220008000100 */
        /* <DEDUP_REMOVED lines=17> */
[----:B------:R-:W-:Y:S01]  /*03c0*/  NOP ;  /* 0x0000000000007918 */ /* 0x000fe20000000000 */
.L_x_3:
[----:B0-----:R-:W-:Y:S05]  /*03d0*/  BSYNC B0 ;  /* 0x0000000000007941 */ /* 0x001fea0003800000 */
.L_x_2:
[----:B------:R-:W0:Y:S01]  /*03e0*/  SHFL.IDX PT, R6, R0, RZ, 0x1f ;  /* 0x00001fff00067589 */ /* 0x000e2200000e0000 */
[----:B------:R-:W-:Y:S01]  /*03f0*/  ELECT P0, URZ, PT ;  /* 0x00000000003f782f */ /* 0x000fe20003800000 */
[----:B------:R-:W-:Y:S01]  /*0400*/  NOP ;  /* 0x0000000000007918 */ /* 0x000fe20000000000 */
[----:B------:R-:W-:Y:S01]  /*0410*/  ELECT P1, URZ, PT ;  /* 0x00000000003f782f */ /* 0x000fe20003820000 */
[----:B------:R5:W1:Y:S01]  /*0420*/  SHFL.IDX PT, R3, R0, RZ, 0x1f ;  /* 0x00001fff00037589 */ /* 0x000a6200000e0000 */
[----:B------:R-:W-:Y:S01]  /*0430*/  UMOV UR4, 0x20 ;  /* 0x0000002000047882 */ /* 0x000fe20000000000 */
[----:B------:R-:W-:Y:S01]  /*0440*/  UMOV UR11, 0x80 ;  /* 0x00000080000b7882 */ /* 0x000fe20000000000 */
[----:B------:R-:W-:Y:S01]  /*0450*/  NOP ;  /* 0x0000000000007918 */ /* 0x000fe20000000000 */
[C---:B------:R-:W-:Y:S01]  /*0460*/  VIADD R33, R7.reuse, 0xffffffff ;  /* 0xffffffff07217836 */ /* 0x040fe20000000000 */
[----:B------:R2:W3:Y:S01]  /*0470*/  SHFL.IDX PT, R15, R4, RZ, 0x1f ;  /* 0x00001fff040f7589 */ /* 0x0004e200000e0000 */
[----:B------:R-:W-:Y:S01]  /*0480*/  ULDC.64 UR44, c[0x0][0x208] ;  /* 0x00008200002c7ab9 */ /* 0x000fe20000000a00 */
[----:B------:R-:W-:-:S02]  /*0490*/  ISETP.NE.AND P2, PT, R7, RZ, PT ;  /* 0x000000ff0700720c */ /* 0x000fc40003f45270 */
[----:B-----5:R-:W-:Y:S02]  /*04a0*/  SHF.R.S32.HI R0, RZ, 0x1f, R5 ;  /* 0x0000001fff007819 */ /* 0x020fe40000011405 */
[----:B------:R-:W-:Y:S02]  /*04b0*/  ISETP.GE.U32.AND P3, PT, R33, 0x2, PT ;  /* 0x000000022100780c */ /* 0x000fe40003f66070 */
[----:B------:R-:W-:-:S04]  /*04c0*/  LEA.HI R0, R0, R5, RZ, 0x7 ;  /* 0x0000000500007211 */ /* 0x000fc800078f38ff */
[----:B------:R-:W-:Y:S02]  /*04d0*/  LOP3.LUT R0, R0, 0xffffff80, RZ, 0xc0, !PT ;  /* 0xffffff8000007812 */ /* 0x000fe400078ec0ff */
[----:B0-----:R-:W-:-:S03]  /*04e0*/  ISETP.NE.OR P0, PT, R6, RZ, !P0 ;  /* 0x000000ff0600720c */ /* 0x001fc60004705670 */
[----:B--2---:R-:W-:Y:S01]  /*04f0*/  IMAD.IADD R4, R5, 0x1, -R0 ;  /* 0x0000000105047824 */ /* 0x004fe200078e0a00 */
[----:B-1----:R-:W-:Y:S02]  /*0500*/  ISETP.NE.OR P1, PT, R3, RZ, !P1 ;  /* 0x000000ff0300720c */ /* 0x002fe40004f25670 */
[----:B------:R-:W-:-:S04]  /*0510*/  SHF.R.S32.HI R3, RZ, 0x1f, R2 ;  /* 0x0000001fff037819 */ /* 0x000fc80000011402 */
[----:B------:R-:W-:-:S03]  /*0520*/  LEA.HI R3, R3, R2, RZ, 0x2 ;  /* 0x0000000203037211 */ /* 0x000fc600078f10ff */
[----:B------:R-:W-:Y:S01]  /*0530*/  VOTEU.ALL UP0, P0 ;  /* 0x00000000003f7886 */ /* 0x000fe20000000000 */
[----:B------:R-:W-:-:S03]  /*0540*/  LOP3.LUT R3, R3, 0xfffffffc, RZ, 0xc0, !PT ;  /* 0xfffffffc03037812 */ /* 0x000fc600078ec0ff */
[----:B------:R-:W-:Y:S01]  /*0550*/  VOTEU.ALL UP1, P1 ;  /* 0x00000000003f7886 */ /* 0x000fe20000820000 */
[----:B------:R-:W0:Y:S01]  /*0560*/  @!UP0 S2UR UR7, SR_CgaCtaId ;  /* 0x00000000000789c3 */ /* 0x000e220000008800 */
[----:B------:R-:W-:Y:S01]  /*0570*/  @!UP0 UMOV UR6, 0x400 ;  /* 0x0000040000068882 */ /* 0x000fe20000000000 */
[----:B------:R-:W-:-:S04]  /*0580*/  @!UP0 UIADD3 UR4, -UR4, 0x100000, URZ ;  /* 0x0010000004048890 */ /* 0x000fc8000fffe13f */
[----:B------:R-:W-:Y:S02]  /*0590*/  @!UP0 USHF.L.U32 UR5, UR4, 0xb, URZ ;  /* 0x0000000b04058899 */ /* 0x000fe4000800063f */
[----:B------:R-:W-:Y:S01]  /*05a0*/  @!UP0 USHF.L.U32 UR4, UR4, 0x1, URZ ;  /* 0x0000000104048899 */ /* 0x000fe2000800063f */
[----:B------:R-:W-:Y:S01]  /*05b0*/  IMAD.IADD R14, R2, 0x1, -R3 ;  /* 0x00000001020e7824 */ /* 0x000fe200078e0a03 */
[----:B------:R-:W-:Y:S01]  /*05c0*/  @!UP1 UMOV UR9, 0x400 ;  /* 0x0000040000099882 */ /* 0x000fe20000000000 */
[----:B------:R-:W-:Y:S01]  /*05d0*/  VOTEU.ALL UP2, P1 ;  /* 0x00000000003f7886 */ /* 0x000fe20000840000 */
[----:B------:R-:W-:Y:S01]  /*05e0*/  VOTEU.ALL UP3, P1 ;  /* 0x00000000003f7886 */ /* 0x000fe20000860000 */
[----:B------:R-:W-:Y:S01]  /*05f0*/  VOTEU.ALL UP4, P1 ;  /* 0x00000000003f7886 */ /* 0x000fe20000880000 */
[----:B------:R-:W1:Y:S01]  /*0600*/  @!UP1 S2UR UR10, SR_CgaCtaId ;  /* 0x00000000000a99c3 */ /* 0x000e620000008800 */
[----:B------:R-:W-:Y:S01]  /*0610*/  VOTEU.ALL UP5, P1 ;  /* 0x00000000003f7886 */ /* 0x000fe200008a0000 */
[----:B0-----:R-:W-:-:S02]  /*0620*/  @!UP0 ULEA UR8, UR7, UR6, 0x18 ;  /* 0x0000000607088291 */ /* 0x001fc4000f8ec03f */
[----:B------:R-:W-:-:S04]  /*0630*/  @!UP1 UIADD3 UR6, -UR11, 0x100000, URZ ;  /* 0x001000000b069890 */ /* 0x000fc8000fffe13f */
[----:B------:R-:W-:Y:S02]  /*0640*/  @!UP1 USHF.L.U32 UR7, UR6, 0xb, URZ ;  /* 0x0000000b06079899 */ /* 0x000fe4000800063f */
[----:B------:R-:W-:Y:S01]  /*0650*/  @!UP1 USHF.L.U32 UR6, UR6, 0x1, URZ ;  /* 0x0000000106069899 */ /* 0x000fe2000800063f */
[----:B------:R-:W-:Y:S01]  /*0660*/  VOTEU.ALL UP0, P0 ;  /* 0x00000000003f7886 */ /* 0x000fe20000000000 */
[----:B-1----:R-:W-:Y:S01]  /*0670*/  @!UP1 ULEA UR9, UR10, UR9, 0x18 ;  /* 0x000000090a099291 */ /* 0x002fe2000f8ec03f */
[----:B------:R-:W-:Y:S02]  /*0680*/  VOTEU.ALL UP1, P0 ;  /* 0x00000000003f7886 */ /* 0x000fe40000020000 */
[----:B------:R-:W-:Y:S01]  /*0690*/  ULDC.64 UR10, c[0x0][0x598] ;  /* 0x00016600000a7ab9 */ /* 0x000fe20000000a00 */
[----:B------:R-:W-:Y:S01]  /*06a0*/  ISETP.NE.AND P0, PT, R14, 0x3, PT ;  /* 0x000000030e00780c */ /* 0x000fe20003f05270 */
[----:B------:R-:W0:Y:S02]  /*06b0*/  FENCE.VIEW.ASYNC.S ;  /* 0x00000000000073c6 */ /* 0x000e240000000000 */
[----:B0-----:R0:W3:Y:S01]  /*06c0*/  @!UP0 SYNCS.EXCH.64 URZ, [UR8+0xe0], UR4 ;  /* 0x0000e004083f85b2 */ /* 0x0010e20008000100 */
[----:B------:R-:W-:-:S02]  /*06d0*/  ISETP.NE.U32.AND P1, PT, RZ, UR10, PT ;  /* 0x0000000aff007c0c */ /* 0x000fc4000bf25070 */
[----:B------:R-:W-:Y:S02]  /*06e0*/  ISETP.EQ.OR P0, PT, R14, RZ, !P0 ;  /* 0x000000ff0e00720c */ /* 0x000fe40004702670 */
[----:B------:R-:W-:Y:S02]  /*06f0*/  ISETP.NE.AND.EX P1, PT, RZ, UR11, PT, P1 ;  /* 0x0000000bff007c0c */ /* 0x000fe4000bf25310 */
[----:B------:R-:W-:-:S04]  /*0700*/  ISETP.EQ.AND P0, PT, R7, RZ, P0 ;  /* 0x000000ff0700720c */ /* 0x000fc80000702270 */
[----:B------:R-:W-:-:S04]  /*0710*/  SEL R23, RZ, 0x1, !P0 ;  /* 0x00000001ff177807 */ /* 0x000fc80004000000 */
[----:B------:R-:W-:Y:S01]  /*0720*/  SEL R23, R23, 0x2, P3 ;  /* 0x0000000217177807 */ /* 0x000fe20001800000 */
[----:B------:R0:W3:Y:S01]  /*0730*/  @!UP1 SYNCS.EXCH.64 URZ, [UR8+0xe8], UR4 ;  /* 0x0000e804083f95b2 */ /* 0x0000e20008000100 */
[----:B------:R-:W-:Y:S01]  /*0740*/  NOP ;  /* 0x0000000000007918 */ /* 0x000fe20000000000 */
[----:B------:R0:W3:Y:S01]  /*0750*/  @!UP2 SYNCS.EXCH.64 URZ, [UR9+0xc0], UR6 ;  /* 0x0000c006093fa5b2 */ /* 0x0000e20008000100 */
[----:B------:R0:W3:Y:S01]  /*0760*/  @!UP3 SYNCS.EXCH.64 URZ, [UR9+0xc8], UR6 ;  /* 0x0000c806093fb5b2 */ /* 0x0000e20008000100 */
[----:B------:R0:W3:Y:S01]  /*0770*/  @!UP4 SYNCS.EXCH.64 URZ, [UR9+0xd0], UR6 ;  /* 0x0000d006093fc5b2 */ /* 0x0000e20008000100 */
[----:B------:R0:W3:Y:S01]  /*0780*/  @!UP5 SYNCS.EXCH.64 URZ, [UR9+0xd8], UR6 ;  /* 0x0000d806093fd5b2 */ /* 0x0000e20008000100 */
[----:B------:R-:W-:Y:S01]  /*0790*/  NOP ;  /* 0x0000000000007918 */ /* 0x000fe20000000000 */
[----:B---34-:R-:W-:Y:S06]  /*07a0*/  BAR.SYNC.DEFER_BLOCKING 0x0 ;  /* 0x0000000000007b1d */ /* 0x018fec0000010000 */
[----:B0-----:R-:W-:Y:S05]  /*07b0*/  @!P1 BRA `(.L_x_4) ;  /* 0x00000000001c9947 */ /* 0x001fea0003800000 */
[----:B------:R-:W0:Y:S02]  /*07c0*/  LDC.64 R2, c[0x0][0x598] ;  /* 0x00016600ff027b82 */ /* 0x000e240000000a00 */
[----:B0-----:R-:W2:Y:S02]  /*07d0*/  LDG.E.64 R2, desc[UR44][R2.64] ;  /* 0x0000002c02027981 */ /* 0x001ea4000c1e1b00 */
[----:B--2---:R-:W-:-:S04]  /*07e0*/  ISETP.NE.U32.AND P0, PT, R2, RZ, PT ;  /* 0x000000ff0200720c */ /* 0x004fc80003f05070 */
[----:B------:R-:W-:-:S13]  /*07f0*/  ISETP.NE.AND.EX P0, PT, R3, RZ, PT, P0 ;  /* 0x000000ff0300720c */ /* 0x000fda0003f05300 */
[----:B------:R-:W-:Y:S05]  /*0800*/  @!P0 BRA `(.L_x_4) ;  /* 0x0000000000088947 */ /* 0x000fea0003800000 */
[----:B------:R1:W5:Y:S01]  /*0810*/  LD.E R145, desc[UR44][R2.64] ;  /* 0x0000002c02917980 */ /* 0x000362000c101900 */
[----:B------:R-:W-:Y:S05]  /*0820*/  BRA `(.L_x_5) ;  /* 0x0000000000247947 */ /* 0x000fea0003800000 */
.L_x_4:
[----:B------:R-:W-:Y:S02]  /*0830*/  ULDC.64 UR4, c[0x0][0x588] ;  /* 0x0001620000047ab9 */ /* 0x000fe40000000a00 */
[----:B------:R-:W-:-:S04]  /*0840*/  ISETP.NE.U32.AND P0, PT, RZ, UR4, PT ;  /* 0x00000004ff007c0c */ /* 0x000fc8000bf05070 */
[----:B------:R-:W-:-:S13]  /*0850*/  ISETP.NE.AND.EX P0, PT, RZ, UR5, PT, P0 ;  /* 0x00000005ff007c0c */ /* 0x000fda000bf05300 */
[----:B------:R-:W-:Y:S05]  /*0860*/  @!P0 BRA `(.L_x_6) ;  /* 0x00000000000c8947 */ /* 0x000fea0003800000 */
[----:B------:R-:W0:Y:S02]  /*0870*/  LDC.64 R2, c[0x0][0x588] ;  /* 0x00016200ff027b82 */ /* 0x000e240000000a00 */
[----:B0-----:R0:W5:Y:S01]  /*0880*/  LDG.E R145, desc[UR44][R2.64] ;  /* 0x0000002c02917981 */ /* 0x001162000c1e1900 */
[----:B------:R-:W-:Y:S05]  /*0890*/  BRA `(.L_x_5) ;  /* 0x0000000000087947 */ /* 0x000fea0003800000 */
.L_x_6:
[----:B------:R-:W-:Y:S02]  /*08a0*/  ULDC UR4, c[0x0][0x580] ;  /* 0x0001600000047ab9 */ /* 0x000fe40000000800 */
[----:B------:R-:W-:-:S07]  /*08b0*/  IMAD.U32 R145, RZ, RZ, UR4 ;  /* 0x00000004ff917e24 */ /* 0x000fce000f8e00ff */
.L_x_5:
[----:B------:R-:W-:Y:S02]  /*08c0*/  ULDC.64 UR4, c[0x0][0x5a0] ;  /* 0x0001680000047ab9 */ /* 0x000fe40000000a00 */
[----:B------:R-:W-:-:S04]  /*08d0*/  ISETP.NE.U32.AND P0, PT, RZ, UR4, PT ;  /* 0x00000004ff007c0c */ /* 0x000fc8000bf05070 */
[----:B------:R-:W-:-:S13]  /*08e0*/  ISETP.NE.AND.EX P0, PT, RZ, UR5, PT, P0 ;  /* 0x00000005ff007c0c */ /* 0x000fda000bf05300 */
[----:B------:R-:W-:Y:S05]  /*08f0*/  @!P0 BRA `(.L_x_7) ;  /* 0x00000000001c8947 */ /* 0x000fea0003800000 */
[----:B01----:R-:W0:Y:S02]  /*0900*/  LDC.64 R2, c[0x0][0x5a0] ;  /* 0x00016800ff027b82 */ /* 0x003e240000000a00 */
[----:B0-----:R-:W2:Y:S02]  /*0910*/  LDG.E.64 R2, desc[UR44][R2.64] ;  /* 0x0000002c02027981 */ /* 0x001ea4000c1e1b00 */
[----:B--2---:R-:W-:-:S04]  /*0920*/  ISETP.NE.U32.AND P0, PT, R2, RZ, PT ;  /* 0x000000ff0200720c */ /* 0x004fc80003f05070 */
[----:B------:R-:W-:-:S13]  /*0930*/  ISETP.NE.AND.EX P0, PT, R3, RZ, PT, P0 ;  /* 0x000000ff0300720c */ /* 0x000fda0003f05300 */
[----:B------:R-:W-:Y:S05]  /*0940*/  @!P0 BRA `(.L_x_7) ;  /* 0x0000000000088947 */ /* 0x000fea0003800000 */
[----:B------:R3:W5:Y:S01]  /*0950*/  LD.E R144, desc[UR44][R2.64] ;  /* 0x0000002c02907980 */ /* 0x000762000c101900 */
[----:B------:R-:W-:Y:S05]  /*0960*/  BRA `(.L_x_8) ;  /* 0x0000000000247947 */ /* 0x000fea0003800000 */
.L_x_7:
[----:B------:R-:W-:Y:S02]  /*0970*/  ULDC.64 UR4, c[0x0][0x590] ;  /* 0x0001640000047ab9 */ /* 0x000fe40000000a00 */
[----:B------:R-:W-:-:S04]  /*0980*/  ISETP.NE.U32.AND P0, PT, RZ, UR4, PT ;  /* 0x00000004ff007c0c */ /* 0x000fc8000bf05070 */
[----:B------:R-:W-:-:S13]  /*0990*/  ISETP.NE.AND.EX P0, PT, RZ, UR5, PT, P0 ;  /* 0x00000005ff007c0c */ /* 0x000fda000bf05300 */
[----:B------:R-:W-:Y:S05]  /*09a0*/  @!P0 BRA `(.L_x_9) ;  /* 0x00000000000c8947 */ /* 0x000fea0003800000 */
[----:B01----:R-:W0:Y:S02]  /*09b0*/  LDC.64 R2, c[0x0][0x590] ;  /* 0x00016400ff027b82 */ /* 0x003e240000000a00 */
[----:B0-----:R2:W5:Y:S01]  /*09c0*/  LDG.E R144, desc[UR44][R2.64] ;  /* 0x0000002c02907981 */ /* 0x001562000c1e1900 */
[----:B------:R-:W-:Y:S05]  /*09d0*/  BRA `(.L_x_8) ;  /* 0x0000000000087947 */ /* 0x000fea0003800000 */
.L_x_9:
[----:B------:R-:W-:Y:S02]  /*09e0*/  ULDC UR4, c[0x0][0x584] ;  /* 0x0001610000047ab9 */ /* 0x000fe40000000800 */
[----:B------:R-:W-:-:S07]  /*09f0*/  IMAD.U32 R144, RZ, RZ, UR4 ;  /* 0x00000004ff907e24 */ /* 0x000fce000f8e00ff */
.L_x_8:
[----:B0123--:R-:W0:Y:S01]  /*0a00*/  LDC R2, c[0x0][0x65c] ;  /* 0x00019700ff027b82 */ /* 0x00fe220000000800 */
[----:B------:R-:W1:Y:S01]  /*0a10*/  S2R R20, SR_CTAID.Y ;  /* 0x0000000000147919 */ /* 0x000e620000002600 */
[----:B------:R-:W-:Y:S01]  /*0a20*/  ULDC UR6, c[0x0][0x28c] ;  /* 0x0000a30000067ab9 */ /* 0x000fe20000000800 */
[----:B------:R-:W-:Y:S01]  /*0a30*/  ISETP.NE.AND P0, PT, R7, 0x2, PT ;  /* 0x000000020700780c */ /* 0x000fe20003f05270 */
[----:B------:R-:W-:Y:S01]  /*0a40*/  UIADD3 UR6, UR6, 0x3f, URZ ;  /* 0x0000003f06067890 */ /* 0x000fe2000fffe03f */
[----:B------:R-:W2:Y:S01]  /*0a50*/  S2R R6, SR_CTAID.X ;  /* 0x0000000000067919 */ /* 0x000ea20000002500 */
[----:B------:R-:W-:Y:S01]  /*0a60*/  UMOV UR36, URZ ;  /* 0x0000003f00247c82 */ /* 0x000fe20008000000 */
[----:B------:R-:W-:Y:S01]  /*0a70*/  UMOV UR37, URZ ;  /* 0x0000003f00257c82 */ /* 0x000fe20008000000 */
[----:B------:R-:W-:Y:S01]  /*0a80*/  USHF.R.S32.HI UR7, URZ, 0x1f, UR6 ;  /* 0x0000001f3f077899 */ /* 0x000fe20008011406 */
[----:B------:R-:W-:-:S03]  /*0a90*/  ULDC.64 UR8, c[0x0][0x650] ;  /* 0x0001940000087ab9 */ /* 0x000fc60000000a00 */
[----:B------:R-:W-:-:S04]  /*0aa0*/  ULEA.HI UR7, UR7, UR6, URZ, 0x6 ;  /* 0x0000000607077291 */ /* 0x000fc8000f8f303f */
[----:B------:R-:W-:Y:S01]  /*0ab0*/  USHF.R.S32.HI UR38, URZ, 0x6, UR7 ;  /* 0x000000063f267899 */ /* 0x000fe20008011407 */
[----:B0-----:R-:W-:-:S13]  /*0ac0*/  ISETP.NE.AND P1, PT, R2, 0x1, PT ;  /* 0x000000010200780c */ /* 0x001fda0003f25270 */
[----:B------:R-:W2:Y:S01]  /*0ad0*/  @P1 LDC R17, c[0x0][0x10] ;  /* 0x00000400ff111b82 */ /* 0x000ea20000000800 */
[----:B-1----:R-:W-:Y:S02]  /*0ae0*/  @P1 IMAD.MOV.U32 R8, RZ, RZ, R20 ;  /* 0x000000ffff081224 */ /* 0x002fe400078e0014 */
[----:B------:R-:W-:Y:S02]  /*0af0*/  @P1 IMAD.MOV.U32 R9, RZ, RZ, RZ ;  /* 0x000000ffff091224 */ /* 0x000fe400078e00ff */
[----:B------:R-:W-:-:S03]  /*0b00*/  @P1 IMAD.MOV.U32 R7, RZ, RZ, RZ ;  /* 0x000000ffff071224 */ /* 0x000fc600078e00ff */
[----:B------:R-:W0:Y:S01]  /*0b10*/  @!P1 LDC R3, c[0x0][0xc] ;  /* 0x00000300ff039b82 */ /* 0x000e220000000800 */
[----:B------:R-:W-:Y:S01]  /*0b20*/  ULDC UR4, c[0x0][0xc] ;  /* 0x0000030000047ab9 */ /* 0x000fe20000000800 */
[----:B------:R-:W-:Y:S02]  /*0b30*/  ULDC UR5, c[0x0][0x10] ;  /* 0x0000040000057ab9 */ /* 0x000fe40000000800 */
[----:B------:R-:W-:-:S04]  /*0b40*/  UIMAD.WIDE.U32 UR4, UR4, UR5, URZ ;  /* 0x00000005040472a5 */ /* 0x000fc8000f8e003f */
[----:B------:R-:W1:Y:S01]  /*0b50*/  LDC R0, c[0x0][0x14] ;  /* 0x00000500ff007b82 */ /* 0x000e620000000800 */
[----:B--2---:R-:W-:-:S04]  /*0b60*/  @P1 IMAD.WIDE.U32 R16, R6, R17, R8 ;  /* 0x0000001106101225 */ /* 0x004fc800078e0008 */
[----:B------:R-:W-:Y:S02]  /*0b70*/  @P1 IMAD.IADD R17, R17, 0x1, R7 ;  /* 0x0000000111111824 */ /* 0x000fe400078e0207 */
[----:B------:R-:W-:Y:S02]  /*0b80*/  IMAD.MOV.U32 R7, RZ, RZ, RZ ;  /* 0x000000ffff077224 */ /* 0x000fe400078e00ff */
[----:B0-----:R-:W-:-:S04]  /*0b90*/  @!P1 IMAD.WIDE.U32 R8, R3, R20, R6 ;  /* 0x0000001403089225 */ /* 0x001fc800078e0006 */
[----:B------:R-:W-:Y:S02]  /*0ba0*/  @!P1 IMAD.MOV.U32 R16, RZ, RZ, R8 ;  /* 0x000000ffff109224 */ /* 0x000fe400078e0008 */
[----:B-1----:R-:W-:-:S04]  /*0bb0*/  IMAD.WIDE.U32 R10, R0, UR4, RZ ;  /* 0x00000004000a7c25 */ /* 0x002fc8000f8e00ff */
[----:B------:R-:W-:Y:S01]  /*0bc0*/  IMAD R3, R0, UR5, RZ ;  /* 0x0000000500037c24 */ /* 0x000fe2000f8e02ff */
[----:B------:R0:W-:Y:S01]  /*0bd0*/  STL.64 [R1], R10 ;  /* 0x0000000a01007387 */ /* 0x0001e20000100a00 */
[----:B------:R-:W-:Y:S02]  /*0be0*/  @!P1 IMAD.MOV.U32 R17, RZ, RZ, R9 ;  /* 0x000000ffff119224 */ /* 0x000fe400078e0009 */
[----:B------:R-:W-:Y:S01]  /*0bf0*/  IMAD.IADD R0, R11, 0x1, R3 ;  /* 0x000000010b007824 */ /* 0x000fe200078e0203 */
[----:B------:R-:W-:Y:S06]  /*0c00*/  @P0 BRA `(.L_x_10) ;  /* 0x0000000000200947 */ /* 0x000fec0003800000 */
[----:B------:R-:W-:Y:S01]  /*0c10*/  UISETP.GE.U32.AND UP0, UPT, UR38, 0xb, UPT ;  /* 0x0000000b2600788c */ /* 0x000fe2000bf06070 */
[----:B------:R-:W-:Y:S01]  /*0c20*/  IADD3 R16, P0, R16, R10, RZ ;  /* 0x0000000a10107210 */ /* 0x000fe20007f1e0ff */
[----:B------:R-:W-:Y:S01]  /*0c30*/  UIMAD.WIDE.U32 UR4, UR38, -0x45d1745d, URZ ;  /* 0xba2e8ba3260478a5 */ /* 0x000fe2000f8e003f */
[----:B------:R-:W-:-:S03]  /*0c40*/  UMOV UR37, URZ ;  /* 0x0000003f00257c82 */ /* 0x000fc60008000000 */
[----:B------:R-:W-:Y:S01]  /*0c50*/  USHF.R.U32.HI UR4, URZ, 0x3, UR5 ;  /* 0x000000033f047899 */ /* 0x000fe20008011605 */
[----:B------:R-:W-:-:S03]  /*0c60*/  IMAD.X R17, R0, 0x1, R17, P0 ;  /* 0x0000000100117824 */ /* 0x000fc600000e0611 */
[----:B------:R-:W-:Y:S02]  /*0c70*/  UIMAD UR36, UR4, -0xb, UR38 ;  /* 0xfffffff5042478a4 */ /* 0x000fe4000f8e0226 */
[----:B------:R-:W-:-:S12]  /*0c80*/  @UP0 ULOP3.LUT UR37, UR4, 0x1, URZ, 0xc0, !UPT ;  /* 0x0000000104250892 */ /* 0x000fd8000f8ec03f */
.L_x_10:
[----:B------:R-:W-:Y:S01]  /*0c90*/  ISETP.GE.U32.AND P0, PT, R16, UR8, PT ;  /* 0x0000000810007c0c */ /* 0x000fe2000bf06070 */
[----:B------:R-:W-:Y:S01]  /*0ca0*/  IMAD.MOV.U32 R22, RZ, RZ, -0x1 ;  /* 0xffffffffff167424 */ /* 0x000fe200078e00ff */
[----:B------:R-:W-:Y:S01]  /*0cb0*/  PRMT R3, RZ, 0x7610, R3 ;  /* 0x00007610ff037816 */ /* 0x000fe20000000003 */
[----:B------:R-:W-:Y:S01]  /*0cc0*/  IMAD.MOV.U32 R19, RZ, RZ, -0x1 ;  /* 0xffffffffff137424 */ /* 0x000fe200078e00ff */
[----:B------:R-:W-:Y:S01]  /*0cd0*/  ISETP.GE.U32.AND.EX P0, PT, R17, UR9, PT, P0 ;  /* 0x0000000911007c0c */ /* 0x000fe2000bf06100 */
[----:B------:R-:W-:-:S12]  /*0ce0*/  IMAD.MOV.U32 R18, RZ, RZ, -0x1 ;  /* 0xffffffffff127424 */ /* 0x000fd800078e00ff */
[----:B------:R-:W-:Y:S05]  /*0cf0*/  @P0 BRA `(.L_x_11) ;  /* 0x0000000400580947 */ /* 0x000fea0003800000 */
[----:B------:R-:W1:Y:S01]  /*0d00*/  LDC.64 R24, c[0x0][0x628] ;  /* 0x00018a00ff187b82 */ /* 0x000e620000000a00 */
[----:B------:R-:W-:Y:S02]  /*0d10*/  IMAD.MOV.U32 R8, RZ, RZ, R16 ;  /* 0x000000ffff087224 */ /* 0x000fe400078e0010 */
[----:B------:R-:W-:-:S05]  /*0d20*/  IMAD.MOV.U32 R9, RZ, RZ, R17 ;  /* 0x000000ffff097224 */ /* 0x000fca00078e0011 */
[----:B------:R-:W2:Y:S08]  /*0d30*/  LDC R18, c[0x0][0x630] ;  /* 0x00018c00ff127b82 */ /* 0x000eb00000000800 */
[----:B------:R-:W3:Y:S01]  /*0d40*/  LDC.64 R26, c[0x0][0x620] ;  /* 0x00018800ff1a7b82 */ /* 0x000ee20000000a00 */
[----:B-1----:R-:W-:-:S04]  /*0d50*/  ISETP.NE.U32.AND P0, PT, R24, RZ, PT ;  /* 0x000000ff1800720c */ /* 0x002fc80003f05070 */
[----:B------:R-:W-:-:S13]  /*0d60*/  ISETP.NE.AND.EX P0, PT, R25, RZ, PT, P0 ;  /* 0x000000ff1900720c */ /* 0x000fda0003f05300 */
[----:B--23--:R-:W-:Y:S05]  /*0d70*/  @!P0 BRA `(.L_x_12) ;  /* 0x0000000000288947 */ /* 0x00cfea0003800000 */
[----:B------:R-:W1:Y:S02]  /*0d80*/  LDC R3, c[0x0][0x634] ;  /* 0x00018d00ff037b82 */ /* 0x000e640000000800 */
[----:B-1----:R-:W-:-:S05]  /*0d90*/  IADD3 R3, P0, R16, R3, RZ ;  /* 0x0000000310037210 */ /* 0x002fca0007f1e0ff */
[----:B------:R-:W-:-:S04]  /*0da0*/  IMAD.X R19, RZ, RZ, R17, P0 ;  /* 0x000000ffff137224 */ /* 0x000fc800000e0611 */
[----:B------:R-:W-:-:S04]  /*0db0*/  IMAD.WIDE.U32 R8, R19, R24, RZ ;  /* 0x0000001813087225 */ /* 0x000fc800078e00ff */
[----:B0-----:R-:W-:-:S04]  /*0dc0*/  IMAD.WIDE.U32 R10, P0, R3, R25, R8 ;  /* 0x00000019030a7225 */ /* 0x001fc80007800008 */
[----:B------:R-:W-:-:S04]  /*0dd0*/  IMAD.WIDE.U32 R8, R3, R24, RZ ;  /* 0x0000001803087225 */ /* 0x000fc800078e00ff */
[----:B------:R-:W-:Y:S01]  /*0de0*/  IMAD.X R13, RZ, RZ, RZ, P0 ;  /* 0x000000ffff0d7224 */ /* 0x000fe200000e06ff */
[----:B------:R-:W-:Y:S01]  /*0df0*/  IADD3 RZ, P0, R9, R10, RZ ;  /* 0x0000000a09ff7210 */ /* 0x000fe20007f1e0ff */
[----:B------:R-:W-:-:S04]  /*0e00*/  IMAD.MOV.U32 R12, RZ, RZ, R11 ;  /* 0x000000ffff0c7224 */ /* 0x000fc800078e000b */
[----:B------:R-:W-:-:S08]  /*0e10*/  IMAD.WIDE.U32.X R8, R19, R25, R12, P0 ;  /* 0x0000001913087225 */ /* 0x000fd000000e040c */
.L_x_12:
[-CC-:B------:R-:W-:Y:S01]  /*0e20*/  SHF.R.U64 R31, R8, R18.reuse, R9.reuse ;  /* 0x00000012081f7219 */ /* 0x180fe20000001209 */
[----:B------:R-:W1:Y:S01]  /*0e30*/  LDC R12, c[0x0][0x618] ;  /* 0x00018600ff0c7b82 */ /* 0x000e620000000800 */
[----:B------:R-:W-:Y:S01]  /*0e40*/  SHF.R.U32.HI R7, RZ, R18, R9 ;  /* 0x00000012ff077219 */ /* 0x000fe20000011609 */
[----:B------:R-:W-:Y:S01]  /*0e50*/  ULDC UR4, c[0x0][0x150] ;  /* 0x0000540000047ab9 */ /* 0x000fe20000000800 */
[----:B0-----:R-:W-:Y:S02]  /*0e60*/  IADD3 R11, P0, RZ, -R31, RZ ;  /* 0x8000001fff0b7210 */ /* 0x001fe40007f1e0ff */
[----:B------:R-:W-:-:S03]  /*0e70*/  I2FP.F32.U32 R3, R6 ;  /* 0x0000000600037245 */ /* 0x000fc60000201000 */
[----:B------:R-:W0:Y:S01]  /*0e80*/  LDC.64 R28, c[0x0][0x640] ;  /* 0x00019000ff1c7b82 */ /* 0x000e220000000a00 */
[----:B------:R-:W-:Y:S02]  /*0e90*/  IMAD.X R13, RZ, RZ, ~R7, P0 ;  /* 0x000000ffff0d7224 */ /* 0x000fe400000e0e07 */
[----:B------:R-:W-:Y:S01]  /*0ea0*/  FMUL R3, R3, UR4 ;  /* 0x0000000403037c20 */ /* 0x000fe20008400000 */
[----:B------:R-:W-:Y:S01]  /*0eb0*/  IMAD.WIDE.U32 R8, R11, R26, R16 ;  /* 0x0000001a0b087225 */ /* 0x000fe200078e0010 */
[----:B------:R-:W-:-:S03]  /*0ec0*/  ULDC UR4, c[0x0][0x154] ;  /* 0x0000550000047ab9 */ /* 0x000fc60000000800 */
[----:B------:R-:W-:Y:S01]  /*0ed0*/  IMAD R10, R13, R26, RZ ;  /* 0x0000001a0d0a7224 */ /* 0x000fe200078e02ff */
[----:B------:R-:W2:Y:S01]  /*0ee0*/  LDC R7, c[0x0][0x144] ;  /* 0x00005100ff077b82 */ /* 0x000ea20000000800 */
[----:B------:R-:W3:Y:S02]  /*0ef0*/  F2I.U32.TRUNC.NTZ R3, R3 ;  /* 0x0000000300037305 */ /* 0x000ee4000020f000 */
[----:B------:R-:W-:-:S04]  /*0f00*/  IMAD R11, R11, R27, R10 ;  /* 0x0000001b0b0b7224 */ /* 0x000fc800078e020a */
[----:B------:R-:W-:Y:S01]  /*0f10*/  IMAD.IADD R9, R9, 0x1, R11 ;  /* 0x0000000109097824 */ /* 0x000fe200078e020b */
[----:B------:R-:W4:Y:S01]  /*0f20*/  LDC R18, c[0x0][0x608] ;  /* 0x00018200ff127b82 */ /* 0x000f220000000800 */
[----:B------:R-:W-:-:S03]  /*0f30*/  IMAD.MOV.U32 R11, RZ, RZ, -0x1 ;  /* 0xffffffffff0b7424 */ /* 0x000fc600078e00ff */
[----:B-1----:R-:W-:Y:S02]  /*0f40*/  SHF.R.U64 R22, R8, R12, R9 ;  /* 0x0000000c08167219 */ /* 0x002fe40000001209 */
[----:B------:R-:W-:Y:S02]  /*0f50*/  I2FP.F32.U32 R8, R20 ;  /* 0x0000001400087245 */ /* 0x000fe40000201000 */
[----:B------:R-:W1:Y:S01]  /*0f60*/  LDC R24, c[0x0][0x658] ;  /* 0x00019600ff187b82 */ /* 0x000e620000000800 */
[----:B0-----:R-:W-:Y:S01]  /*0f70*/  ISETP.NE.U32.AND P0, PT, R28, RZ, PT ;  /* 0x000000ff1c00720c */ /* 0x001fe20003f05070 */
[----:B---3--:R-:W-:Y:S01]  /*0f80*/  IMAD.MOV R10, RZ, RZ, -R3 ;  /* 0x000000ffff0a7224 */ /* 0x008fe200078e0a03 */
[----:B------:R-:W-:Y:S01]  /*0f90*/  SHF.R.U32.HI R9, RZ, R12, R9 ;  /* 0x0000000cff097219 */ /* 0x000fe20000011609 */
[----:B------:R-:W-:Y:S01]  /*0fa0*/  FMUL R8, R8, UR4 ;  /* 0x0000000408087c20 */ /* 0x000fe20008400000 */
[----:B------:R-:W-:-:S03]  /*0fb0*/  ISETP.NE.AND.EX P0, PT, R29, RZ, PT, P0 ;  /* 0x000000ff1d00720c */ /* 0x000fc60003f05300 */
[----:B------:R-:W0:Y:S01]  /*0fc0*/  LDC R19, c[0x0][0x148] ;  /* 0x00005200ff137b82 */ /* 0x000e220000000800 */
[----:B--2---:R-:W-:-:S07]  /*0fd0*/  IMAD R3, R7, R10, R6 ;  /* 0x0000000a07037224 */ /* 0x004fce00078e0206 */
[----:B------:R-:W2:Y:S01]  /*0fe0*/  LDC R25, c[0x0][0x600] ;  /* 0x00018000ff197b82 */ /* 0x000ea20000000800 */
[-CC-:B----4-:R-:W-:Y:S02]  /*0ff0*/  SHF.R.U64 R32, R22, R18.reuse, R9.reuse ;  /* 0x0000001216207219 */ /* 0x190fe40000001209 */
[----:B------:R-:W-:Y:S01]  /*1000*/  SHF.R.U32.HI R7, RZ, R18, R9 ;  /* 0x00000012ff077219 */ /* 0x000fe20000011609 */
[----:B------:R-:W-:Y:S01]  /*1010*/  IMAD.MOV.U32 R9, RZ, RZ, 0x1 ;  /* 0x00000001ff097424 */ /* 0x000fe200078e00ff */
[----:B------:R3:W4:Y:S03]  /*1020*/  F2I.U32.TRUNC.NTZ R18, R8 ;  /* 0x0000000800127305 */ /* 0x000726000020f000 */
[----:B------:R-:W0:Y:S01]  /*1030*/  LDC R26, c[0x0][0x648] ;  /* 0x00019200ff1a7b82 */ /* 0x000e220000000800 */
[-C--:B-1----:R-:W-:Y:S02]  /*1040*/  SHF.L.U32 R6, R11, R24.reuse, RZ ;  /* 0x000000180b067219 */ /* 0x082fe400000006ff */
[----:B------:R-:W-:-:S02]  /*1050*/  SHF.R.U64 R34, R32, R24, R7 ;  /* 0x0000001820227219 */ /* 0x000fc40000001207 */
[----:B------:R-:W-:Y:S02]  /*1060*/  LOP3.LUT R13, RZ, R6, RZ, 0x33, !PT ;  /* 0x00000006ff0d7212 */ /* 0x000fe400078e33ff */
[-C--:B------:R-:W-:Y:S01]  /*1070*/  SHF.R.U32.HI R7, RZ, R24.reuse, R7 ;  /* 0x00000018ff077219 */ /* 0x080fe20000011607 */
[----:B------:R-:W1:Y:S01]  /*1080*/  LDC R27, c[0x0][0x638] ;  /* 0x00018e00ff1b7b82 */ /* 0x000e620000000800 */
[----:B------:R-:W-:Y:S01]  /*1090*/  SHF.L.U32 R12, R9, R24, RZ ;  /* 0x00000018090c7219 */ /* 0x000fe200000006ff */
[----:B------:R-:W-:-:S06]  /*10a0*/  IMAD.MOV.U32 R6, RZ, RZ, R34 ;  /* 0x000000ffff067224 */ /* 0x000fcc00078e0022 */
[----:B------:R-:W0:Y:S01]  /*10b0*/  LDC R30, c[0x0][0x610] ;  /* 0x00018400ff1e7b82 */ /* 0x000e220000000800 */
[----:B---34-:R-:W-:Y:S05]  /*10c0*/  @!P0 BRA `(.L_x_13) ;  /* 0x0000000000288947 */ /* 0x018fea0003800000 */
[----:B------:R-:W3:Y:S02]  /*10d0*/  LDC R11, c[0x0][0x64c] ;  /* 0x00019300ff0b7b82 */ /* 0x000ee40000000800 */
[----:B---3--:R-:W-:-:S05]  /*10e0*/  IADD3 R11, P0, R34, R11, RZ ;  /* 0x0000000b220b7210 */ /* 0x008fca0007f1e0ff */
[----:B------:R-:W-:-:S04]  /*10f0*/  IMAD.X R21, RZ, RZ, R7, P0 ;  /* 0x000000ffff157224 */ /* 0x000fc800000e0607 */
[----:B------:R-:W-:-:S04]  /*1100*/  IMAD.WIDE.U32 R6, R21, R28, RZ ;  /* 0x0000001c15067225 */ /* 0x000fc800078e00ff */
[----:B------:R-:W-:-:S04]  /*1110*/  IMAD.WIDE.U32 R8, P0, R11, R29, R6 ;  /* 0x0000001d0b087225 */ /* 0x000fc80007800006 */
[----:B------:R-:W-:-:S04]  /*1120*/  IMAD.WIDE.U32 R6, R11, R28, RZ ;  /* 0x0000001c0b067225 */ /* 0x000fc800078e00ff */
[----:B------:R-:W-:Y:S01]  /*1130*/  IMAD.X R11, RZ, RZ, RZ, P0 ;  /* 0x000000ffff0b7224 */ /* 0x000fe200000e06ff */
[----:B------:R-:W-:Y:S01]  /*1140*/  IADD3 RZ, P0, R7, R8, RZ ;  /* 0x0000000807ff7210 */ /* 0x000fe20007f1e0ff */
[----:B------:R-:W-:-:S04]  /*1150*/  IMAD.MOV.U32 R10, RZ, RZ, R9 ;  /* 0x000000ffff0a7224 */ /* 0x000fc800078e0009 */
[----:B------:R-:W-:-:S08]  /*1160*/  IMAD.WIDE.U32.X R6, R21, R29, R10, P0 ;  /* 0x0000001d15067225 */ /* 0x000fd000000e040a */
.L_x_13:
[----:B0-----:R-:W-:Y:S01]  /*1170*/  SHF.R.U64 R6, R6, R26, R7 ;  /* 0x0000001a06067219 */ /* 0x001fe20000001207 */
[----:B--2---:R-:W-:Y:S01]  /*1180*/  VIADD R7, R25, 0xffffffff ;  /* 0xffffffff19077836 */ /* 0x004fe20000000000 */
[----:B------:R-:W-:Y:S01]  /*1190*/  LOP3.LUT R13, R32, R13, RZ, 0xc0, !PT ;  /* 0x0000000d200d7212 */ /* 0x000fe200078ec0ff */
[----:B------:R-:W-:Y:S02]  /*11a0*/  IMAD.MOV R18, RZ, RZ, -R18 ;  /* 0x000000ffff127224 */ /* 0x000fe400078e0a12 */
[----:B------:R-:W-:Y:S01]  /*11b0*/  IMAD.MOV R8, RZ, RZ, -R6 ;  /* 0x000000ffff087224 */ /* 0x000fe200078e0a06 */
[----:B------:R-:W-:Y:S01]  /*11c0*/  LOP3.LUT R7, R22, R7, RZ, 0xc0, !PT ;  /* 0x0000000716077212 */ /* 0x000fe200078ec0ff */
[----:B------:R-:W-:Y:S02]  /*11d0*/  IMAD R12, R12, R6, R13 ;  /* 0x000000060c0c7224 */ /* 0x000fe400078e020d */
[----:B------:R-:W-:Y:S02]  /*11e0*/  @P1 IMAD R3, R19, R18, R20 ;  /* 0x0000001213031224 */ /* 0x000fe400078e0214 */
[----:B-1----:R-:W-:-:S02]  /*11f0*/  IMAD R6, R8, R27, R34 ;  /* 0x0000001b08067224 */ /* 0x002fc400078e0222 */
[----:B------:R-:W-:Y:S02]  /*1200*/  IMAD R22, R12, R30, R3 ;  /* 0x0000001e0c167224 */ /* 0x000fe400078e0203 */
[----:B------:R-:W-:Y:S02]  /*1210*/  IMAD R7, R6, R25, R7 ;  /* 0x0000001906077224 */ /* 0x000fe400078e0207 */
[----:B------:R-:W-:Y:S02]  /*1220*/  IMAD.MOV.U32 R3, RZ, RZ, 0x1 ;  /* 0x00000001ff037424 */ /* 0x000fe400078e00ff */
[----:B------:R-:W-:Y:S01]  /*1230*/  IMAD.MOV.U32 R18, RZ, RZ, R31 ;  /* 0x000000ffff127224 */ /* 0x000fe200078e001f */
[----:B------:R-:W-:Y:S02]  /*1240*/  SEL R19, R7, R22, !P1 ;  /* 0x0000001607137207 */ /* 0x000fe40004800000 */
[----:B------:R-:W-:-:S07]  /*1250*/  SEL R22, R22, R7, !P1 ;  /* 0x0000000716167207 */ /* 0x000fce0004800000 */
.L_x_11:
[----:B------:R-:W-:Y:S05]  /*1260*/  @!P2 BRA `(.L_x_14) ;  /* 0x0000008c0038a947 */ /* 0x000fea0003800000 */
[----:B------:R-:W-:-:S13]  /*1270*/  ISETP.GT.U32.AND P0, PT, R33, 0x1, PT ;  /* 0x000000012100780c */ /* 0x000fda0003f04070 */
[----:B------:R-:W-:Y:S05]  /*1280*/  @P0 EXIT ;  /* 0x000000000000094d */ /* 0x000fea0003800000 */
.L_x_15:
[----:B------:R-:W-:-:S08]  /*1290*/  NOP ;  /* 0x0000000000007918 */ /* 0x000fd00000000000 */
[----:B------:R-:W1:Y:S02]  /*12a0*/  USETMAXREG.TRY_ALLOC.CTAPOOL UP0, 0xe8 ;  /* 0x000000e8000079c8 */ /* 0x000e640008000600 */
[----:B-1----:R-:W-:-:S13]  /*12b0*/  PLOP3.LUT P0, PT, PT, PT, UP0, 0x80, 0x0 ;  /* 0x000000000000781c */ /* 0x002fda0003f0f008 */
[----:B------:R-:W-:Y:S05]  /*12c0*/  @!P0 BRA `(.L_x_15) ;  /* 0xfffffffc00f08947 */ /* 0x000fea000383ffff */
[----:B------:R-:W-:-:S13]  /*12d0*/  LOP3.LUT P0, RZ, R3, 0xff, RZ, 0xc0, !PT ;  /* 0x000000ff03ff7812 */ /* 0x000fda000780c0ff */
[----:B------:R-:W-:Y:S05]  /*12e0*/  @!P0 EXIT ;  /* 0x000000000000894d */ /* 0x000fea0003800000 */
[----:B------:R-:W2:Y:S01]  /*12f0*/  LDL.64 R8, [R1] ;  /* 0x0000000001087983 */ /* 0x000ea20000100a00 */
[----:B------:R-:W1:Y:S01]  /*1300*/  S2UR UR4, SR_CgaCtaId ;  /* 0x00000000000479c3 */ /* 0x000e620000008800 */
[----:B------:R-:W-:Y:S01]  /*1310*/  VIADD R15, R15, 0xffffffff ;  /* 0xffffffff0f0f7836 */ /* 0x000fe20000000000 */
[----:B------:R-:W-:Y:S01]  /*1320*/  SHF.R.S32.HI R3, RZ, 0x1f, R4 ;  /* 0x0000001fff037819 */ /* 0x000fe20000011404 */
[----:B------:R-:W-:Y:S01]  /*1330*/  UMOV UR40, 0x400 ;  /* 0x0000040000287882 */ /* 0x000fe20000000000 */
[----:B------:R-:W-:Y:S02]  /*1340*/  UISETP.LT.AND UP0, UPT, UR38, 0x1, UPT ;  /* 0x000000012600788c */ /* 0x000fe4000bf01270 */
[----:B------:R-:W-:Y:S01]  /*1350*/  R2UR UR41, R15 ;  /* 0x000000000f2972ca */ /* 0x000fe200000e0000 */
[----:B------:R-:W-:Y:S01]  /*1360*/  USHF.L.U32 UR39, UR38, 0x1, URZ ;  /* 0x0000000126277899 */ /* 0x000fe2000800063f */
[CC--:B------:R-:W-:Y:S01]  /*1370*/  LEA.HI R5, R3.reuse, R4.reuse, RZ, 0x2 ;  /* 0x0000000403057211 */ /* 0x0c0fe200078f10ff */
[----:B------:R-:W-:Y:S01]  /*1380*/  USEL UR43, UR38, 0x1, UP0 ;  /* 0x00000001262b7887 */ /* 0x000fe20008000000 */
[----:B------:R-:W-:-:S02]  /*1390*/  LEA.HI R3, R3, R4, RZ, 0x5 ;  /* 0x0000000403037211 */ /* 0x000fc400078f28ff */
[--C-:B------:R-:W-:Y:S01]  /*13a0*/  SHF.R.S32.HI R146, RZ, 0x2, R5.reuse ;  /* 0x00000002ff927819 */ /* 0x100fe20000011405 */
[----:B------:R-:W-:Y:S01]  /*13b0*/  UIADD3 UR43, -UR43, UR38, URZ ;  /* 0x000000262b2b7290 */ /* 0x000fe2000fffe13f */
[----:B------:R-:W-:Y:S02]  /*13c0*/  SHF.R.S32.HI R7, RZ, 0x1f, R5 ;  /* 0x0000001fff077819 */ /* 0x000fe40000011405 */
[----:B------:R-:W-:Y:S02]  /*13d0*/  SHF.R.S32.HI R3, RZ, 0x5, R3 ;  /* 0x00000005ff037819 */ /* 0x000fe40000011403 */
[----:B------:R-:W-:Y:S01]  /*13e0*/  LEA.HI R7, R7, R146, RZ, 0x3 ;  /* 0x0000009207077211 */ /* 0x000fe200078f18ff */
[----:B------:R-:W-:Y:S01]  /*13f0*/  USHF.L.U32 UR41, UR41, 0x3, URZ ;  /* 0x0000000329297899 */ /* 0x000fe2000800063f */
[----:B------:R-:W-:Y:S02]  /*1400*/  LOP3.LUT R5, R5, 0xfffffffc, RZ, 0xc0, !PT ;  /* 0xfffffffc05057812 */ /* 0x000fe400078ec0ff */
[----:B------:R-:W-:Y:S01]  /*1410*/  LOP3.LUT R7, R7, 0xfffffff8, RZ, 0xc0, !PT ;  /* 0xfffffff807077812 */ /* 0x000fe200078ec0ff */
[----:B-1----:R-:W-:-:S02]  /*1420*/  ULEA UR40, UR4, UR40, 0x18 ;  /* 0x0000002804287291 */ /* 0x002fc4000f8ec03f */
[----:B------:R-:W-:Y:S01]  /*1430*/  IMAD.U32 R151, RZ, RZ, UR41 ;  /* 0x00000029ff977e24 */ /* 0x000fe2000f8e00ff */
[----:B------:R-:W-:Y:S01]  /*1440*/  ISETP.NE.AND P0, PT, R15, RZ, PT ;  /* 0x000000ff0f00720c */ /* 0x000fe20003f05270 */
[----:B------:R-:W-:Y:S01]  /*1450*/  IMAD.IADD R146, R146, 0x1, -R7 ;  /* 0x0000000192927824 */ /* 0x000fe200078e0a07 */
[----:B------:R-:W-:Y:S01]  /*1460*/  UIADD3 UR42, UR40, 0xc0, URZ ;  /* 0x000000c0282a7890 */ /* 0x000fe2000fffe03f */
[----:B------:R-:W-:Y:S01]  /*1470*/  IMAD.IADD R148, R4, 0x1, -R5 ;  /* 0x0000000104947824 */ /* 0x000fe200078e0a05 */
[----:B------:R-:W-:Y:S01]  /*1480*/  LOP3.LUT R153, R151, 0x8, RZ, 0xc0, !PT ;  /* 0x0000000897997812 */ /* 0x000fe200078ec0ff */
[--C-:B------:R-:W-:Y:S01]  /*1490*/  IMAD R154, R3, -0x10, -R146.reuse ;  /* 0xfffffff0039a7824 */ /* 0x100fe200078e0a92 */
[--C-:B------:R-:W-:Y:S01]  /*14a0*/  SHF.R.S32.HI R147, RZ, 0x1f, R146.reuse ;  /* 0x0000001fff937819 */ /* 0x100fe20000011492 */
[----:B------:R-:W-:Y:S01]  /*14b0*/  ULDC UR4, c[0x0][0x284] ;  /* 0x0000a10000047ab9 */ /* 0x000fe20000000800 */
[----:B------:R-:W-:Y:S01]  /*14c0*/  IMAD.U32 R149, RZ, RZ, UR42 ;  /* 0x0000002aff957e24 */ /* 0x000fe2000f8e00ff */
[----:B------:R-:W-:Y:S01]  /*14d0*/  SEL R156, RZ, 0x1, P0 ;  /* 0x00000001ff9c7807 */ /* 0x000fe20000000000 */
[----:B------:R-:W-:Y:S01]  /*14e0*/  VIADD R154, R154, UR4 ;  /* 0x000000049a9a7c36 */ /* 0x000fe20008000000 */
[----:B------:R-:W-:Y:S01]  /*14f0*/  LOP3.LUT R151, R151, 0x8, RZ, 0xc, !PT ;  /* 0x0000000897977812 */ /* 0x000fe200078e0cff */
[----:B------:R-:W-:Y:S01]  /*1500*/  IMAD.WIDE R146, R3, 0x10, R146 ;  /* 0x0000001003927825 */ /* 0x000fe200078e0292 */
[----:B------:R-:W-:-:S03]  /*1510*/  LOP3.LUT R153, R153, 0x18, RZ, 0x3c, !PT ;  /* 0x0000001899997812 */ /* 0x000fc600078e3cff */
[----:B------:R-:W-:Y:S01]  /*1520*/  VIADD R152, R149, UR41 ;  /* 0x0000002995987c36 */ /* 0x000fe20008000000 */
[----:B--2---:R-:W-:-:S07]  /*1530*/  SHF.L.U64.HI R150, R8, 0x1, R0 ;  /* 0x0000000108967819 */ /* 0x004fce0000010200 */
.L_x_279:
[----:B------:R-:W-:Y:S01]  /*1540*/  SHF.L.U32 R0, R156, 0x1f, RZ ;  /* 0x0000001f9c007819 */ /* 0x000fe200000006ff */
[----:B------:R-:W-:Y:S02]  /*1550*/  ULDC UR4, c[0x0][0x28c] ;  /* 0x0000a30000047ab9 */ /* 0x000fe40000000800 */
[----:B------:R-:W-:Y:S01]  /*1560*/  ISETP.LT.AND P1, PT, RZ, UR4, PT ;  /* 0x00000004ff007c0c */ /* 0x000fe2000bf21270 */
[----:B------:R-:W1:Y:S02]  /*1570*/  SYNCS.PHASECHK.TRANS64.TRYWAIT P0, [R149+UR41], R0 ;  /* 0x00000000950075a7 */ /* 0x000e640008000169 */
[----:B-1--4-:R-:W-:Y:S10]  /*1580*/  @!P0 BRA `(.L_x_16) ;  /* 0x0000009c00548947 */ /* 0x012ff40003800000 */
.L_x_308:
[----:B------:R-:W-:Y:S05]  /*1590*/  @P1 BRA `(.L_x_17) ;  /* 0x0000000000401947 */ /* 0x000fea0003800000 */
[----:B-1----:R-:W-:Y:S01]  /*15a0*/  MOV R0, 0x0 ;  /* 0x0000000000007802 */ /* 0x002fe20000000f00 */
[----:B------:R-:W-:Y:S01]  /*15b0*/  ULDC.64 UR4, c[0x4][0x68] ;  /* 0x01001a0000047ab9 */ /* 0x000fe20000000a00 */
[----:B------:R-:W-:Y:S01]  /*15c0*/  ULDC.64 UR6, c[0x4][0x8] ;  /* 0x0100020000067ab9 */ /* 0x000fe20000000a00 */
[----:B------:R-:W-:Y:S01]  /*15d0*/  IMAD.U32 R4, RZ, RZ, UR4 ;  /* 0x00000004ff047e24 */ /* 0x000fe2000f8e00ff */
[----:B------:R1:W2:Y:S01]  /*15e0*/  LDC.64 R14, c[0x4][R0] ;  /* 0x01000000000e7b82 */ /* 0x0002a20000000a00 */
[----:B------:R-:W-:Y:S01]  /*15f0*/  IMAD.U32 R5, RZ, RZ, UR5 ;  /* 0x00000005ff057e24 */ /* 0x000fe2000f8e00ff */
[----:B------:R-:W-:Y:S01]  /*1600*/  ULDC.64 UR4, c[0x4][0x70] ;  /* 0x01001c0000047ab9 */ /* 0x000fe20000000a00 */
[----:B0-----:R-:W-:Y:S02]  /*1610*/  IMAD.U32 R10, RZ, RZ, UR6 ;  /* 0x00000006ff0a7e24 */ /* 0x001fe4000f8e00ff */
[----:B------:R-:W-:Y:S02]  /*1620*/  IMAD.U32 R6, RZ, RZ, UR4 ;  /* 0x00000004ff067e24 */ /* 0x000fe4000f8e00ff */
[----:B------:R-:W-:-:S02]  /*1630*/  IMAD.U32 R7, RZ, RZ, UR5 ;  /* 0x00000005ff077e24 */ /* 0x000fc4000f8e00ff */
[----:B------:R-:W-:Y:S02]  /*1640*/  IMAD.U32 R11, RZ, RZ, UR7 ;  /* 0x00000007ff0b7e24 */ /* 0x000fe4000f8e00ff */
[----:B------:R-:W-:Y:S02]  /*1650*/  IMAD.MOV.U32 R8, RZ, RZ, 0x1e1 ;  /* 0x000001e1ff087424 */ /* 0x000fe400078e00ff */
[----:B------:R-:W-:Y:S02]  /*1660*/  IMAD.MOV.U32 R12, RZ, RZ, 0x1 ;  /* 0x00000001ff0c7424 */ /* 0x000fe400078e00ff */
[----:B-1----:R-:W-:-:S07]  /*1670*/  IMAD.MOV.U32 R13, RZ, RZ, RZ ;  /* 0x000000ffff0d7224 */ /* 0x002fce00078e00ff */
[----:B------:R-:W-:-:S07]  /*1680*/  LEPC R20, `(.L_x_17) ;  /* 0x000000001014794e */ /* 0x000fce0000000000 */
[----:B--2--5:R-:W-:Y:S05]  /*1690*/  CALL.ABS.NOINC R14 ;  /* 0x000000000e007343 */ /* 0x024fea0003c00000 */
.L_x_17:
[----:B-1----:R-:W-:-:S04]  /*16a0*/  LOP3.LUT R0, R23, 0x1, RZ, 0xfc, !PT ;  /* 0x0000000117007812 */ /* 0x002fc800078efcff */
[----:B------:R-:W-:-:S13]  /*16b0*/  ISETP.NE.AND P0, PT, R0, 0x3, PT ;  /* 0x000000030000780c */ /* 0x000fda0003f05270 */
[----:B------:R-:W-:Y:S05]  /*16c0*/  @!P0 BRA `(.L_x_18) ;  /* 0x0000000000048947 */ /* 0x000fea0003800000 */
[----:B------:R-:W-:Y:S01]  /*16d0*/  BPT.TRAP 0x1 ;  /* 0x000000040000795c */ /* 0x000fe20000300000 */
.L_x_18:
[----:B------:R-:W-:Y:S02]  /*16e0*/  IMAD.U32 R3, RZ, RZ, UR36 ;  /* 0x00000024ff037e24 */ /* 0x000fe4000f8e00ff */
[----:B------:R-:W-:-:S03]  /*16f0*/  IMAD.U32 R0, RZ, RZ, UR37 ;  /* 0x00000025ff007e24 */ /* 0x000fc6000f8e00ff */
[----:B------:R-:W-:Y:S02]  /*1700*/  LEA R3, R3, UR40, 0x3 ;  /* 0x0000002803037c11 */ /* 0x000fe4000f8e18ff */
[----:B------:R-:W-:-:S04]  /*1710*/  SHF.L.U32 R0, R0, 0x1f, RZ ;  /* 0x0000001f00007819 */ /* 0x000fc800000006ff */
[----:B------:R1:W2:Y:S01]  /*1720*/  SYNCS.PHASECHK.TRANS64.TRYWAIT P1, [R3+URZ], R0 ;  /* 0x00000000030075a7 */ /* 0x0002a2000802017f */
[----:B------:R-:W-:Y:S05]  /*1730*/  @!P0 BRA `(.L_x_19) ;  /* 0x0000000000048947 */ /* 0x000fea0003800000 */
[----:B------:R-:W-:Y:S01]  /*1740*/  BPT.TRAP 0x1 ;  /* 0x000000040000795c */ /* 0x000fe20000300000 */
.L_x_19:
[----:B------:R-:W-:-:S05]  /*1750*/  IMAD.U32 R4, RZ, RZ, UR43 ;  /* 0x0000002bff047e24 */ /* 0x000fca000f8e00ff */
[----:B------:R-:W-:Y:S01]  /*1760*/  ISETP.GE.AND P2, PT, R4, 0x1, PT ;  /* 0x000000010400780c */ /* 0x000fe20003f46270 */
[----:B--2---:R-:W-:-:S12]  /*1770*/  @P1 BRA `(.L_x_20) ;  /* 0x0000000000081947 */ /* 0x004fd80003800000 */
[----:B------:R-:W2:Y:S02]  /*1780*/  SYNCS.PHASECHK.TRANS64.TRYWAIT P1, [R3+URZ], R0 ;  /* 0x00000000030075a7 */ /* 0x000ea4000802017f */
[----:B--2---:R-:W-:Y:S05]  /*1790*/  @!P1 BRA `(.L_x_21) ;  /* 0x0000009800e49947 */ /* 0x004fea0003800000 */
.L_x_20:
[----:B------:R-:W-:Y:S05]  /*17a0*/  WARPSYNC.ALL ;  /* 0x0000000000007948 */ /* 0x000fea0003800000 */
[----:B------:R-:W-:Y:S01]  /*17b0*/  UIADD3 UR4, UR40, 0x180, URZ ;  /* 0x0000018028047890 */ /* 0x000fe2000fffe03f */
[----:B------:R-:W-:Y:S01]  /*17c0*/  WARPGROUP.ARRIVE ;  /* 0x00000000000079c5 */ /* 0x000fe20000000000 */
[----:B------:R-:W-:Y:S02]  /*17d0*/  UIADD3 UR5, UR40, 0xb180, URZ ;  /* 0x0000b18028057890 */ /* 0x000fe4000fffe03f */
[----:B------:R-:W-:Y:S02]  /*17e0*/  USHF.R.U32.HI UR4, URZ, 0x4, UR4 ;  /* 0x000000043f047899 */ /* 0x000fe40008011604 */
[----:B------:R-:W-:-:S02]  /*17f0*/  USHF.R.U32.HI UR5, URZ, 0x4, UR5 ;  /* 0x000000043f057899 */ /* 0x000fc40008011605 */
[----:B------:R-:W-:Y:S02]  /*1800*/  ULOP3.LUT UR4, UR4, 0x3fff, URZ, 0xc0, !UPT ;  /* 0x00003fff04047892 */ /* 0x000fe4000f8ec03f */
[----:B------:R-:W-:Y:S02]  /*1810*/  ULOP3.LUT UR5, UR5, 0x3fff, URZ, 0xc0, !UPT ;  /* 0x00003fff05057892 */ /* 0x000fe4000f8ec03f */
[----:B------:R-:W-:Y:S02]  /*1820*/  ULOP3.LUT UR4, UR4, 0x10000, URZ, 0xfc, !UPT ;  /* 0x0001000004047892 */ /* 0x000fe4000f8efc3f */
[----:B------:R-:W-:Y:S02]  /*1830*/  ULOP3.LUT UR5, UR5, 0x10000, URZ, 0xfc, !UPT ;  /* 0x0001000005057892 */ /* 0x000fe4000f8efc3f */
[----:B------:R-:W-:Y:S02]  /*1840*/  ULEA UR12, UR36, UR4, 0x8 ;  /* 0x00000004240c7291 */ /* 0x000fe4000f8e403f */
[----:B------:R-:W-:Y:S01]  /*1850*/  UIMAD UR8, UR36, 0x3c0, UR5 ;  /* 0x000003c0240878a4 */ /* 0x000fe2000f8e0205 */
[----:B------:R-:W-:Y:S01]  /*1860*/  UMOV UR13, 0x80000020 ;  /* 0x80000020000d7882 */ /* 0x000fe20000000000 */
[----:B------:R-:W-:-:S02]  /*1870*/  UMOV UR15, 0x80000020 ;  /* 0x80000020000f7882 */ /* 0x000fc40000000000 */
[----:B------:R-:W-:Y:S02]  /*1880*/  UIADD3 UR7, UR8, 0x40, URZ ;  /* 0x0000004008077890 */ /* 0x000fe4000fffe03f */
[----:B------:R-:W-:Y:S02]  /*1890*/  UIADD3 UR9, UR8, 0x80, URZ ;  /* 0x0000008008097890 */ /* 0x000fe4000fffe03f */
[----:B------:R-:W-:Y:S01]  /*18a0*/  UMOV UR14, UR8 ;  /* 0x00000008000e7c82 */ /* 0x000fe20008000000 */
[----:B------:R-:W-:Y:S01]  /*18b0*/  UIADD3 UR10, UR8, 0xc0, URZ ;  /* 0x000000c0080a7890 */ /* 0x000fe2000fffe03f */
[----:B------:R-:W-:Y:S01]  /*18c0*/  IGMMA.64x16x32.S8.S8 R136, gdesc[UR12], RZ, !UPT, gsb0 ;  /* 0x006000000c8879f1 */ /* 0x000fe2000c0410ff */
[----:B------:R-:W-:Y:S01]  /*18d0*/  UMOV UR14, UR7 ;  /* 0x00000007000e7c82 */ /* 0x000fe20008000000 */
[----:B------:R-:W-:Y:S01]  /*18e0*/  UMOV UR15, 0x80000020 ;  /* 0x80000020000f7882 */ /* 0x000fe20000000000 */
[----:B------:R-:W-:Y:S02]  /*18f0*/  UIADD3 UR7, UR8, 0x100, URZ ;  /* 0x0000010008077890 */ /* 0x000fe4000fffe03f */
[----:B------:R-:W-:Y:S01]  /*1900*/  UIADD3 UR6, UR12, 0x2, URZ ;  /* 0x000000020c067890 */ /* 0x000fe2000fffe03f */
[----:B------:R-:W-:-:S02]  /*1910*/  WARPGROUP.DEPBAR.LE gsb0, 0x0 ;  /* 0x00008000000079c5 */ /* 0x000fc40000010000 */
[----:B------:R-:W-:-:S06]  /*1920*/  WARPGROUP.ARRIVE ;  /* 0x00000000000079c5 */ /* 0x000fcc0000000000 */
[----:B------:R-:W-:Y:S01]  /*1930*/  IGMMA.64x16x32.S8.S8 R128, gdesc[UR12], RZ, !UPT, gsb0 ;  /* 0x006000000c8079f1 */ /* 0x000fe2000c0410ff */
[----:B------:R-:W-:Y:S01]  /*1940*/  UMOV UR14, UR9 ;  /* 0x00000009000e7c82 */ /* 0x000fe20008000000 */
[----:B------:R-:W-:Y:S01]  /*1950*/  UMOV UR15, 0x80000020 ;  /* 0x80000020000f7882 */ /* 0x000fe20000000000 */
[----:B------:R-:W-:Y:S01]  /*1960*/  UIADD3 UR9, UR8, 0x140, URZ ;  /* 0x0000014008097890 */ /* 0x000fe2000fffe03f */
[----:B------:R-:W-:Y:S02]  /*1970*/  WARPGROUP.DEPBAR.LE gsb0, 0x0 ;  /* 0x00008000000079c5 */ /* 0x000fe40000010000 */
        /* <DEDUP_REMOVED lines=76> */
[----:B------:R-:W-:Y:S01]  /*1e40*/  UMOV UR14, UR10 ;  /* 0x0000000a000e7c82 */ /* 0x000fe20008000000 */
[----:B------:R-:W-:Y:S01]  /*1e50*/  UMOV UR15, 0x80000020 ;  /* 0x80000020000f7882 */ /* 0x000fe20000000000 */
[----:B------:R-:W-:Y:S01]  /*1e60*/  UIADD3 UR6, UR8, 0xc2, URZ ;  /* 0x000000c208067890 */ /* 0x000fe2000fffe03f */
[----:B------:R-:W-:Y:S02]  /*1e70*/  WARPGROUP.DEPBAR.LE gsb0, 0x0 ;  /* 0x00008000000079c5 */ /* 0x000fe40000010000 */
[----:B------:R-:W-:-:S06]  /*1e80*/  WARPGROUP.ARRIVE ;  /* 0x00000000000079c5 */ /* 0x000fcc0000000000 */
[----:B------:R-:W-:Y:S01]  /*1e90*/  IGMMA.64x16x32.S8.S8 R136, gdesc[UR12], R136, gsb0 ;  /* 0x006000000c8879f1 */ /* 0x000fe20008041088 */
        /* <DEDUP_REMOVED lines=56> */
[----:B------:R-:W-:Y:S02]  /*2220*/  UIADD3 UR7, UR8, 0x342, URZ ;  /* 0x0000034208077890 */ /* 0x000fe4000fffe03f */
[----:B------:R-:W-:Y:S01]  /*2230*/  UIADD3 UR8, UR8, 0x382, URZ ;  /* 0x0000038208087890 */ /* 0x000fe2000fffe03f */
[----:B------:R-:W-:Y:S02]  /*2240*/  WARPGROUP.DEPBAR.LE gsb0, 0x0 ;  /* 0x00008000000079c5 */ /* 0x000fe40000010000 */
[----:B------:R-:W-:-:S06]  /*2250*/  WARPGROUP.ARRIVE ;  /* 0x00000000000079c5 */ /* 0x000fcc0000000000 */
[----:B------:R-:W-:Y:S01]  /*2260*/  IGMMA.64x16x32.S8.S8 R56, gdesc[UR12], R56, gsb0 ;  /* 0x006000000c3879f1 */ /* 0x000fe20008041038 */
[----:B------:R-:W-:Y:S01]  /*2270*/  UMOV UR14, UR9 ;  /* 0x00000009000e7c82 */ /* 0x000fe20008000000 */
[----:B------:R-:W-:Y:S01]  /*2280*/  UMOV UR15, 0x80000020 ;  /* 0x80000020000f7882 */ /* 0x000fe20000000000 */
        /* <DEDUP_REMOVED lines=17> */
[----:B------:R-:W-:Y:S03]  /*23a0*/  IGMMA.64x16x32.S8.S8 R24, gdesc[UR12], R24, gsb0 ;  /* 0x006000000c1879f1 */ /* 0x000fe60008041018 */
[----:B------:R-:W-:Y:S02]  /*23b0*/  WARPGROUP.DEPBAR.LE gsb0, 0x0 ;  /* 0x00008000000079c5 */ /* 0x000fe40000010000 */
[----:B------:R-:W-:Y:S05]  /*23c0*/  @!P2 BRA `(.L_x_22) ;  /* 0x0000000c0080a947 */ /* 0x000fea0003800000 */
[----:B------:R-:W-:Y:S01]  /*23d0*/  UIADD3 UR6, UR36, 0x1, URZ ;  /* 0x0000000124067890 */ /* 0x000fe2000fffe03f */
[----:B-12---:R-:W-:-:S03]  /*23e0*/  IMAD.U32 R0, RZ, RZ, UR43 ;  /* 0x0000002bff007e24 */ /* 0x006fc6000f8e00ff */
[----:B------:R-:W-:-:S04]  /*23f0*/  UISETP.NE.AND UP0, UPT, UR6, 0xb, UPT ;  /* 0x0000000b0600788c */ /* 0x000fc8000bf05270 */
[----:B------:R-:W-:Y:S02]  /*2400*/  USEL UR7, URZ, 0x1, UP0 ;  /* 0x000000013f077887 */ /* 0x000fe40008000000 */
[----:B------:R-:W-:Y:S02]  /*2410*/  USEL UR6, UR6, URZ, UP0 ;  /* 0x0000003f06067287 */ /* 0x000fe40008000000 */
[----:B------:R-:W-:-:S06]  /*2420*/  ULOP3.LUT UR7, UR37, UR7, URZ, 0x3c, !UPT ;  /* 0x0000000725077292 */ /* 0x000fcc000f8e3c3f */
[----:B------:R-:W-:Y:S01]  /*2430*/  IMAD.U32 R5, RZ, RZ, UR7 ;  /* 0x00000007ff057e24 */ /* 0x000fe2000f8e00ff */
[----:B------:R-:W-:-:S06]  /*2440*/  UMOV UR7, UR36 ;  /* 0x0000002400077c82 */ /* 0x000fcc0008000000 */
.L_x_29:
[----:B-12---:R-:W-:Y:S05]  /*2450*/  @!P0 BRA `(.L_x_23) ;  /* 0x0000000000048947 */ /* 0x006fea0003800000 */
[----:B------:R-:W-:Y:S01]  /*2460*/  BPT.TRAP 0x1 ;  /* 0x000000040000795c */ /* 0x000fe20000300000 */
.L_x_23:
[----:B------:R-:W-:Y:S01]  /*2470*/  ULEA UR8, UR6, UR40, 0x3 ;  /* 0x0000002806087291 */ /* 0x000fe2000f8e183f */
[----:B------:R-:W-:-:S08]  /*2480*/  SHF.L.U32 R3, R5, 0x1f, RZ ;  /* 0x0000001f05037819 */ /* 0x000fd000000006ff */
[----:B------:R1:W2:Y:S01]  /*2490*/  SYNCS.PHASECHK.TRANS64.TRYWAIT P1, [UR8], R3 ;  /* 0x00000003ff0075a7 */ /* 0x0002a20008020148 */
[----:B------:R-:W-:Y:S05]  /*24a0*/  @!P0 BRA `(.L_x_24) ;  /* 0x0000000000048947 */ /* 0x000fea0003800000 */
[----:B------:R-:W-:Y:S01]  /*24b0*/  BPT.TRAP 0x1 ;  /* 0x000000040000795c */ /* 0x000fe20000300000 */
.L_x_24:
[----:B--2---:R-:W-:Y:S05]  /*24c0*/  @P1 BRA `(.L_x_25) ;  /* 0x0000000000081947 */ /* 0x004fea0003800000 */
[----:B------:R-:W2:Y:S02]  /*24d0*/  SYNCS.PHASECHK.TRANS64.TRYWAIT P1, [UR8], R3 ;  /* 0x00000003ff0075a7 */ /* 0x000ea40008020148 */
[----:B--2---:R-:W-:Y:S05]  /*24e0*/  @!P1 BRA `(.L_x_26) ;  /* 0x0000008c00a49947 */ /* 0x004fea0003800000 */
.L_x_25:
[----:B------:R-:W-:Y:S01]  /*24f0*/  UIMAD UR8, UR6, 0x3c0, UR5 ;  /* 0x000003c0060878a4 */ /* 0x000fe2000f8e0205 */
[----:B------:R-:W-:Y:S01]  /*2500*/  WARPGROUP.ARRIVE ;  /* 0x00000000000079c5 */ /* 0x000fe20000000000 */
[----:B------:R-:W-:Y:S01]  /*2510*/  ULEA UR9, UR6, UR4, 0x8 ;  /* 0x0000000406097291 */ /* 0x000fe2000f8e403f */
[----:B------:R-:W-:Y:S01]  /*2520*/  UMOV UR13, 0x80000020 ;  /* 0x80000020000d7882 */ /* 0x000fe20000000000 */
[----:B------:R-:W-:Y:S01]  /*2530*/  UMOV UR15, 0x80000020 ;  /* 0x80000020000f7882 */ /* 0x000fe20000000000 */
[----:B------:R-:W-:Y:S02]  /*2540*/  UIADD3 UR10, UR8, 0x40, URZ ;  /* 0x00000040080a7890 */ /* 0x000fe4000fffe03f */
[----:B------:R-:W-:Y:S02]  /*2550*/  UMOV UR14, UR8 ;  /* 0x00000008000e7c82 */ /* 0x000fe40008000000 */
[----:B------:R-:W-:Y:S01]  /*2560*/  UMOV UR12, UR9 ;  /* 0x00000009000c7c82 */ /* 0x000fe20008000000 */
[----:B------:R-:W-:Y:S01]  /*2570*/  UIADD3 UR11, UR8, 0x80, URZ ;  /* 0x00000080080b7890 */ /* 0x000fe2000fffe03f */
[----:B------:R-:W-:Y:S01]  /*2580*/  IGMMA.64x16x32.S8.S8 R136, gdesc[UR12], R136, gsb0 ;  /* 0x006000000c8879f1 */ /* 0x000fe20008041088 */
[----:B------:R-:W-:Y:S01]  /*2590*/  UMOV UR15, 0x80000020 ;  /* 0x80000020000f7882 */ /* 0x000fe20000000000 */
[----:B------:R-:W-:Y:S01]  /*25a0*/  UMOV UR14, UR10 ;  /* 0x0000000a000e7c82 */ /* 0x000fe20008000000 */
[----:B------:R-:W-:-:S02]  /*25b0*/  UIADD3 UR16, UR8, 0xc0, URZ ;  /* 0x000000c008107890 */ /* 0x000fc4000fffe03f */
[----:B------:R-:W-:Y:S02]  /*25c0*/  UIADD3 UR17, UR8, 0x100, URZ ;  /* 0x0000010008117890 */ /* 0x000fe4000fffe03f */
[----:B------:R-:W-:Y:S02]  /*25d0*/  UIADD3 UR10, UR8, 0x140, URZ ;  /* 0x00000140080a7890 */ /* 0x000fe4000fffe03f */
        /* <DEDUP_REMOVED lines=172> */
[----:B------:R-:W-:Y:S01]  /*30a0*/  BPT.TRAP 0x1 ;  /* 0x000000040000795c */ /* 0x000fe20000300000 */
.L_x_27:
[----:B------:R-:W-:Y:S01]  /*30b0*/  ULEA UR8, UR7, UR40, 0x3 ;  /* 0x0000002807087291 */ /* 0x000fe2000f8e183f */
[----:B------:R-:W-:-:S03]  /*30c0*/  ISETP.GT.U32.AND P1, PT, R23, 0x1, PT ;  /* 0x000000011700780c */ /* 0x000fc60003f24070 */
[----:B------:R-:W-:-:S04]  /*30d0*/  UIADD3 UR8, UR8, 0x58, URZ ;  /* 0x0000005808087890 */ /* 0x000fc8000fffe03f */
[----:B------:R-:W-:-:S09]  /*30e0*/  UPRMT UR8, URZ, 0x654, UR8 ;  /* 0x000006543f087896 */ /* 0x000fd20008000008 */
[----:B------:R-:W-:Y:S01]  /*30f0*/  SYNCS.ARRIVE.TRANS64.RED.A1T0 RZ, [UR8], RZ ;  /* 0x000000ffffff79a7 */ /* 0x000fe20008100408 */
[----:B------:R-:W-:Y:S05]  /*3100*/  @P1 BRA `(.L_x_28) ;  /* 0x0000000000041947 */ /* 0x000fea0003800000 */
[----:B------:R-:W-:Y:S01]  /*3110*/  BPT.TRAP 0x1 ;  /* 0x000000040000795c */ /* 0x000fe20000300000 */
.L_x_28:
[----:B------:R-:W-:Y:S01]  /*3120*/  UIADD3 UR6, UR6, 0x1, URZ ;  /* 0x0000000106067890 */ /* 0x000fe2000fffe03f */
[C---:B------:R-:W-:Y:S01]  /*3130*/  ISETP.GT.AND P1, PT, R0.reuse, 0x1, PT ;  /* 0x000000010000780c */ /* 0x040fe20003f24270 */
[----:B------:R-:W-:Y:S01]  /*3140*/  UIADD3 UR7, UR7, 0x1, URZ ;  /* 0x0000000107077890 */ /* 0x000fe2000fffe03f */
[----:B------:R-:W-:Y:S01]  /*3150*/  VIADD R0, R0, 0xffffffff ;  /* 0xffffffff00007836 */ /* 0x000fe20000000000 */
[----:B------:R-:W-:Y:S02]  /*3160*/  UISETP.NE.AND UP0, UPT, UR6, 0xb, UPT ;  /* 0x0000000b0600788c */ /* 0x000fe4000bf05270 */
[----:B------:R-:W-:Y:S02]  /*3170*/  UISETP.NE.AND UP1, UPT, UR7, 0xb, UPT ;  /* 0x0000000b0700788c */ /* 0x000fe4000bf25270 */
[----:B------:R-:W-:Y:S02]  /*3180*/  USEL UR8, URZ, 0x1, UP0 ;  /* 0x000000013f087887 */ /* 0x000fe40008000000 */
[----:B------:R-:W-:-:S02]  /*3190*/  USEL UR6, UR6, URZ, UP0 ;  /* 0x0000003f06067287 */ /* 0x000fc40008000000 */
[----:B------:R-:W-:Y:S02]  /*31a0*/  USEL UR7, UR7, URZ, UP1 ;  /* 0x0000003f07077287 */ /* 0x000fe40008800000 */
[----:B------:R-:W-:Y:S01]  /*31b0*/  LOP3.LUT R5, R5, UR8, RZ, 0x3c, !PT ;  /* 0x0000000805057c12 */ /* 0x000fe2000f8e3cff */
[----:B------:R-:W-:Y:S09]  /*31c0*/  @P1 BRA `(.L_x_29) ;  /* 0xfffffff000a01947 */ /* 0x000ff2000383ffff */
.L_x_22:
[----:B-12---:R-:W1:Y:S01]  /*31d0*/  LDC R0, c[0x0][0x28c] ;  /* 0x0000a300ff007b82 */ /* 0x006e620000000800 */
[----:B------:R2:W-:Y:S01]  /*31e0*/  SYNCS.ARRIVE.TRANS64.A1T0 RZ, [R151+UR42], RZ ;  /* 0x000000ff97ff79a7 */ /* 0x0005e2000810002a */
[----:B-1----:R-:W-:-:S13]  /*31f0*/  ISETP.GE.AND P1, PT, R0, 0x1, PT ;  /* 0x000000010000780c */ /* 0x002fda0003f26270 */
[----:B--2---:R-:W-:Y:S05]  /*3200*/  @!P1 BRA `(.L_x_30) ;  /* 0x0000000000349947 */ /* 0x004fea0003800000 */
[----:B------:R-:W-:Y:S05]  /*3210*/  @!P0 BRA `(.L_x_31) ;  /* 0x0000000000048947 */ /* 0x000fea0003800000 */
[----:B------:R-:W-:Y:S01]  /*3220*/  BPT.TRAP 0x1 ;  /* 0x000000040000795c */ /* 0x000fe20000300000 */
.L_x_31:
[----:B------:R-:W-:Y:S01]  /*3230*/  UIADD3 UR6, UR43, UR36, URZ ;  /* 0x000000242b067290 */ /* 0x000fe2000fffe03f */
[----:B------:R-:W-:-:S03]  /*3240*/  ISETP.GT.U32.AND P0, PT, R23, 0x1, PT ;  /* 0x000000011700780c */ /* 0x000fc60003f04070 */
[----:B------:R-:W-:-:S04]  /*3250*/  UIMAD.WIDE.U32 UR4, UR6, -0x45d1745d, URZ ;  /* 0xba2e8ba3060478a5 */ /* 0x000fc8000f8e003f */
[----:B------:R-:W-:-:S04]  /*3260*/  USHF.R.U32.HI UR4, URZ, 0x3, UR5 ;  /* 0x000000033f047899 */ /* 0x000fc80008011605 */
[----:B------:R-:W-:-:S04]  /*3270*/  UIMAD UR6, UR4, -0xb, UR6 ;  /* 0xfffffff5040678a4 */ /* 0x000fc8000f8e0206 */
[----:B------:R-:W-:-:S04]  /*3280*/  ULEA UR6, UR6, UR40, 0x3 ;  /* 0x0000002806067291 */ /* 0x000fc8000f8e183f */
[----:B------:R-:W-:-:S04]  /*3290*/  UIADD3 UR6, UR6, 0x58, URZ ;  /* 0x0000005806067890 */ /* 0x000fc8000fffe03f */
[----:B------:R-:W-:-:S09]  /*32a0*/  UPRMT UR6, URZ, 0x654, UR6 ;  /* 0x000006543f067896 */ /* 0x000fd20008000006 */
[----:B------:R-:W-:Y:S01]  /*32b0*/  SYNCS.ARRIVE.TRANS64.RED.A1T0 RZ, [UR6], RZ ;  /* 0x000000ffffff79a7 */ /* 0x000fe20008100406 */
[----:B------:R-:W-:Y:S05]  /*32c0*/  @P0 BRA `(.L_x_30) ;  /* 0x0000000000040947 */ /* 0x000fea0003800000 */
[----:B------:R-:W-:Y:S01]  /*32d0*/  BPT.TRAP 0x1 ;  /* 0x000000040000795c */ /* 0x000fe20000300000 */
.L_x_30:
[----:B------:R-:W-:Y:S01]  /*32e0*/  SHF.L.U32 R0, R156, 0x1f, RZ ;  /* 0x0000001f9c007819 */ /* 0x000fe200000006ff */
[----:B------:R-:W-:Y:S01]  /*32f0*/  UIADD3 UR36, UR39, UR36, URZ ;  /* 0x0000002427247290 */ /* 0x000fe2000fffe03f */
[----:B0-----:R-:W0:Y:S01]  /*3300*/  LDC R11, c[0x0][0x288] ;  /* 0x0000a200ff0b7b82 */ /* 0x001e220000000800 */
[----:B------:R-:W-:Y:S01]  /*3310*/  UISETP.GE.U32.AND UP1, UPT, UR39, 0xb, UPT ;  /* 0x0000000b2700788c */ /* 0x000fe2000bf26070 */
[----:B------:R-:W-:Y:S01]  /*3320*/  IMAD.SHL.U32 R8, R148, 0x2, RZ ;  /* 0x0000000294087824 */ /* 0x000fe200078e00ff */
[----:B------:R-:W-:Y:S02]  /*3330*/  UISETP.GT.U32.AND UP0, UPT, UR36, 0xa, UPT ;  /* 0x0000000a2400788c */ /* 0x000fe4000bf04070 */
[----:B------:R-:W-:Y:S02]  /*3340*/  UIMAD.WIDE.U32 UR4, UR36, -0x45d1745d, URZ ;  /* 0xba2e8ba3240478a5 */ /* 0x000fe4000f8e003f */
[----:B------:R-:W-:Y:S01]  /*3350*/  UISETP.LT.U32.AND UP0, UPT, UR39, 0xb, UP0 ;  /* 0x0000000b2700788c */ /* 0x000fe20008701070 */
[----:B------:R-:W1:Y:S01]  /*3360*/  SYNCS.PHASECHK.TRANS64.TRYWAIT P0, [R149+UR41+0x10], R0 ;  /* 0x00001000950075a7 */ /* 0x000e620008000169 */
[----:B------:R-:W-:Y:S01]  /*3370*/  USHF.R.U32.HI UR4, URZ, 0x3, UR5 ;  /* 0x000000033f047899 */ /* 0x000fe20008011605 */
[----:B------:R-:W-:Y:S01]  /*3380*/  SHF.R.S32.HI R9, RZ, 0x1f, R8 ;  /* 0x0000001fff097819 */ /* 0x000fe20000011408 */
[----:B------:R-:W-:-:S02]  /*3390*/  USEL UR6, URZ, 0x1, !UP0 ;  /* 0x000000013f067887 */ /* 0x000fc4000c000000 */
[----:B------:R-:W-:Y:S02]  /*33a0*/  UIMAD UR36, UR4, -0xb, UR36 ;  /* 0xfffffff5042478a4 */ /* 0x000fe4000f8e0224 */
[----:B------:R-:W-:-:S04]  /*33b0*/  ULOP3.LUT UR37, UR37, UR6, URZ, 0x3c, !UPT ;  /* 0x0000000625257292 */ /* 0x000fc8000f8e3c3f */
[----:B------:R-:W-:Y:S01]  /*33c0*/  @UP1 ULOP3.LUT UR37, UR37, 0x1, UR4, 0x78, !UPT ;  /* 0x0000000125251892 */ /* 0x000fe2000f8e7804 */
[----:B01----:R-:W-:Y:S11]  /*33d0*/  @!P0 BRA `(.L_x_32) ;  /* 0x0000008000008947 */ /* 0x003ff60003800000 */
.L_x_309:
[----:B------:R-:W-:Y:S01]  /*33e0*/  IMAD.SHL.U32 R3, R22, 0x40, RZ ;  /* 0x0000004016037824 */ /* 0x000fe200078e00ff */
[----:B------:R-:W-:Y:S01]  /*33f0*/  ULDC UR6, c[0x0][0x284] ;  /* 0x0000a10000067ab9 */ /* 0x000fe20000000800 */
[----:B------:R-:W-:Y:S01]  /*3400*/  IMAD R19, R19, 0xf0, RZ ;  /* 0x000000f013137824 */ /* 0x000fe200078e02ff */
[----:B------:R-:W-:Y:S01]  /*3410*/  SHF.R.S32.HI R160, RZ, 0x1f, R18 ;  /* 0x0000001fffa07819 */ /* 0x000fe20000011412 */
[----:B------:R-:W-:Y:S01]  /*3420*/  ULDC.64 UR4, c[0x0][0x5d0] ;  /* 0x0001740000047ab9 */ /* 0x000fe20000000a00 */
[----:B------:R-:W-:Y:S01]  /*3430*/  ISETP.GE.AND P0, PT, R3, UR6, PT ;  /* 0x0000000603007c0c */ /* 0x000fe2000bf06270 */
[----:B------:R-:W-:Y:S01]  /*3440*/  IMAD.WIDE.U32 R4, R18, UR4, R8 ;  /* 0x0000000412047c25 */ /* 0x000fe2000f8e0008 */
[----:B------:R-:W-:Y:S02]  /*3450*/  SHF.R.S32.HI R157, RZ, 0x1f, R19 ;  /* 0x0000001fff9d7819 */ /* 0x000fe40000011413 */
[C---:B------:R-:W-:Y:S01]  /*3460*/  ISETP.GE.OR P0, PT, R19.reuse, R11, P0 ;  /* 0x0000000b1300720c */ /* 0x040fe20000706670 */
[----:B------:R-:W-:Y:S01]  /*3470*/  IMAD R7, R160, UR4, RZ ;  /* 0x00000004a0077c24 */ /* 0x000fe2000f8e02ff */
[----:B------:R-:W-:-:S03]  /*3480*/  IADD3 R4, P1, R19, R4, RZ ;  /* 0x0000000413047210 */ /* 0x000fc60007f3e0ff */
[----:B------:R-:W-:-:S05]  /*3490*/  IMAD R7, R18, UR5, R7 ;  /* 0x0000000512077c24 */ /* 0x000fca000f8e0207 */
[----:B------:R-:W-:-:S03]  /*34a0*/  IADD3.X R5, R157, R5, R7, P1, !PT ;  /* 0x000000059d057210 */ /* 0x000fc60000ffe407 */
[----:B------:R-:W-:Y:S05]  /*34b0*/  @P0 BRA `(.L_x_33) ;  /* 0x0000006400000947 */ /* 0x000fea0003800000 */
[----:B------:R-:W0:Y:S01]  /*34c0*/  LDC.64 R14, c[0x0][0x5c8] ;  /* 0x00017200ff0e7b82 */ /* 0x000e220000000a00 */
[----:B------:R-:W-:Y:S01]  /*34d0*/  IMAD.WIDE R12, R22, 0x40, R146 ;  /* 0x00000040160c7825 */ /* 0x000fe200078e0292 */
[----:B------:R-:W-:Y:S01]  /*34e0*/  ULDC.64 UR4, c[0x0][0x5c0] ;  /* 0x0001700000047ab9 */ /* 0x000fe20000000a00 */
[----:B------:R-:W-:Y:S02]  /*34f0*/  BSSY B0, `(.L_x_33) ;  /* 0x000063c000007945 */ /* 0x000fe40003800000 */
[----:B------:R-:W-:Y:S02]  /*3500*/  IMAD R10, R148, -0x2, R11 ;  /* 0xfffffffe940a7824 */ /* 0x000fe400078e020b */
[-C--:B0-----:R-:W-:Y:S02]  /*3510*/  IMAD R0, R13, R14.reuse, RZ ;  /* 0x0000000e0d007224 */ /* 0x081fe400078e02ff */
[----:B------:R-:W-:-:S04]  /*3520*/  IMAD.WIDE.U32 R4, R12, R14, R4 ;  /* 0x0000000e0c047225 */ /* 0x000fc800078e0004 */
[----:B------:R-:W-:Y:S01]  /*3530*/  IMAD R7, R12, R15, R0 ;  /* 0x0000000f0c077224 */ /* 0x000fe200078e0200 */
[----:B------:R-:W-:Y:S01]  /*3540*/  IADD3 R4, P0, R4, UR4, RZ ;  /* 0x0000000404047c10 */ /* 0x000fe2000ff1e0ff */
[----:B------:R-:W-:Y:S02]  /*3550*/  IMAD.IADD R0, R154, 0x1, -R3 ;  /* 0x000000019a007824 */ /* 0x000fe400078e0a03 */
[----:B------:R-:W-:Y:S01]  /*3560*/  IMAD.IADD R7, R5, 0x1, R7 ;  /* 0x0000000105077824 */ /* 0x000fe200078e0207 */
[----:B------:R-:W-:Y:S01]  /*3570*/  LEA R6, P1, R14, R4, 0x3 ;  /* 0x000000040e067211 */ /* 0x000fe200078218ff */
[----:B------:R-:W-:-:S03]  /*3580*/  IMAD.IADD R3, R10, 0x1, -R19 ;  /* 0x000000010a037824 */ /* 0x000fc600078e0a13 */
[----:B------:R-:W-:Y:S02]  /*3590*/  IADD3.X R5, R7, UR5, RZ, P0, !PT ;  /* 0x0000000507057c10 */ /* 0x000fe400087fe4ff */
[----:B-----5:R-:W-:Y:S02]  /*35a0*/  ISETP.NE.AND P0, PT, R144, RZ, PT ;  /* 0x000000ff9000720c */ /* 0x020fe40003f05270 */
[----:B------:R-:W-:-:S11]  /*35b0*/  LEA.HI.X R7, R14, R5, R15, 0x3, P1 ;  /* 0x000000050e077211 */ /* 0x000fd600008f1c0f */
[----:B------:R-:W-:Y:S05]  /*35c0*/  @!P0 BRA `(.L_x_34) ;  /* 0x0000004800288947 */ /* 0x000fea0003800000 */
[----:B------:R-:W0:Y:S01]  /*35d0*/  LDC.64 R20, c[0x0][0x5b0] ;  /* 0x00016c00ff147b82 */ /* 0x000e220000000a00 */
[----:B------:R-:W-:Y:S01]  /*35e0*/  ULDC.64 UR4, c[0x0][0x5b8] ;  /* 0x00016e0000047ab9 */ /* 0x000fe20000000a00 */
[----:B------:R-:W-:Y:S01]  /*35f0*/  BSSY B1, `(.L_x_35) ;  /* 0x0000010000017945 */ /* 0x000fe20003800000 */
[----:B------:R-:W-:-:S04]  /*3600*/  IMAD.WIDE.U32 R8, R18, UR4, R8 ;  /* 0x0000000412087c25 */ /* 0x000fc8000f8e0008 */
[----:B------:R-:W-:Y:S01]  /*3610*/  IMAD R11, R160, UR4, RZ ;  /* 0x00000004a00b7c24 */ /* 0x000fe2000f8e02ff */
[----:B------:R-:W1:Y:S01]  /*3620*/  LDC.64 R158, c[0x0][0x5a8] ;  /* 0x00016a00ff9e7b82 */ /* 0x000e620000000a00 */
[----:B------:R-:W-:Y:S02]  /*3630*/  IADD3 R14, P0, R19, R8, RZ ;  /* 0x00000008130e7210 */ /* 0x000fe40007f1e0ff */
[----:B------:R-:W-:-:S05]  /*3640*/  IMAD R11, R18, UR5, R11 ;  /* 0x00000005120b7c24 */ /* 0x000fca000f8e020b */
[----:B------:R-:W-:Y:S02]  /*3650*/  IADD3.X R15, R157, R9, R11, P0, !PT ;  /* 0x000000099d0f7210 */ /* 0x000fe400007fe40b */
[----:B------:R-:W-:-:S04]  /*3660*/  ISETP.GE.AND P0, PT, R0, 0x1, PT ;  /* 0x000000010000780c */ /* 0x000fc80003f06270 */
[----:B------:R-:W-:Y:S01]  /*3670*/  ISETP.LT.OR P4, PT, R3, 0x1, !P0 ;  /* 0x000000010300780c */ /* 0x000fe20004781670 */
[-C--:B0-----:R-:W-:Y:S02]  /*3680*/  IMAD R10, R13, R20.reuse, RZ ;  /* 0x000000140d0a7224 */ /* 0x081fe400078e02ff */
[----:B------:R-:W-:-:S04]  /*3690*/  IMAD.WIDE.U32 R8, R12, R20, R14 ;  /* 0x000000140c087225 */ /* 0x000fc800078e000e */
[----:B------:R-:W-:Y:S01]  /*36a0*/  IMAD R19, R12, R21, R10 ;  /* 0x000000150c137224 */ /* 0x000fe200078e020a */
[----:B-1----:R-:W-:-:S04]  /*36b0*/  IADD3 R8, P1, R8, R158, RZ ;  /* 0x0000009e08087210 */ /* 0x002fc80007f3e0ff */
[----:B------:R-:W-:Y:S01]  /*36c0*/  IADD3.X R9, R159, R9, R19, P1, !PT ;  /* 0x000000099f097210 */ /* 0x000fe20000ffe413 */
[----:B------:R-:W-:Y:S08]  /*36d0*/  @P4 BRA `(.L_x_36) ;  /* 0x0000000000044947 */ /* 0x000ff00003800000 */
[----:B------:R0:W5:Y:S02]  /*36e0*/  LDG.E.U8 R155, desc[UR44][R8.64] ;  /* 0x0000002c089b7981 */ /* 0x000164000c1e1100 */
.L_x_36:
[----:B------:R-:W-:Y:S05]  /*36f0*/  BSYNC B1 ;  /* 0x0000000000017941 */ /* 0x000fea0003800000 */
.L_x_35:
[----:B-----5:R-:W-:Y:S01]  /*3700*/  LOP3.LUT R13, R155, 0xffff, RZ, 0xc0, !PT ;  /* 0x0000ffff9b0d7812 */ /* 0x020fe200078ec0ff */
[C---:B------:R-:W-:Y:S01]  /*3710*/  IMAD.SHL.U32 R10, R20.reuse, 0x8, RZ ;  /* 0x00000008140a7824 */ /* 0x040fe200078e00ff */
[----:B------:R-:W-:Y:S01]  /*3720*/  SHF.L.U64.HI R11, R20, 0x3, R21 ;  /* 0x00000003140b7819 */ /* 0x000fe20000010215 */
[----:B------:R-:W-:Y:S01]  /*3730*/  BSSY B1, `(.L_x_37) ;  /* 0x000000d000017945 */ /* 0x000fe20003800000 */
[----:B------:R-:W-:Y:S02]  /*3740*/  PRMT R13, R13, 0x8880, RZ ;  /* 0x000088800d0d7816 */ /* 0x000fe400000000ff */
[----:B------:R-:W-:Y:S01]  /*3750*/  ISETP.LT.OR P1, PT, R3, 0x2, !P0 ;  /* 0x000000020300780c */ /* 0x000fe20004721670 */
[----:B------:R-:W-:-:S04]  /*3760*/  IMAD.WIDE.U32 R10, R12, R20, R10 ;  /* 0x000000140c0a7225 */ /* 0x000fc800078e000a */
[----:B------:R-:W-:Y:S01]  /*3770*/  IMAD R12, R13, R144, RZ ;  /* 0x000000900d0c7224 */ /* 0x000fe200078e02ff */
[----:B------:R-:W-:Y:S01]  /*3780*/  IADD3 R10, P2, P3, R14, R158, R10 ;  /* 0x0000009e0e0a7210 */ /* 0x000fe20007b5e00a */
[----:B------:R-:W-:Y:S02]  /*3790*/  IMAD.IADD R18, R19, 0x1, R11 ;  /* 0x0000000113127824 */ /* 0x000fe400078e020b */
[----:B------:R-:W-:-:S05]  /*37a0*/  @!P4 IMAD R13, R136, R145, R12 ;  /* 0x00000091880dc224 */ /* 0x000fca00078e020c */
[----:B------:R1:W-:Y:S01]  /*37b0*/  @!P4 STG.E.U8 desc[UR44][R4.64], R13 ;  /* 0x0000000d0400c986 */ /* 0x0003e2000c10112c */
[----:B------:R-:W-:Y:S05]  /*37c0*/  @P1 BRA `(.L_x_38) ;  /* 0x00000000000c1947 */ /* 0x000fea0003800000 */
[----:B------:R-:W1:Y:S02]  /*37d0*/  LDG.E.U8 R155, desc[UR44][R8.64+0x1] ;  /* 0x0000012c089b7981 */ /* 0x000e64000c1e1100 */
[----:B-1----:R-:W-:-:S05]  /*37e0*/  PRMT R13, R155, 0x8880, RZ ;  /* 0x000088809b0d7816 */ /* 0x002fca00000000ff */
[----:B------:R-:W-:-:S07]  /*37f0*/  IMAD R12, R13, R144, RZ ;  /* 0x000000900d0c7224 */ /* 0x000fce00078e02ff */
.L_x_38:
[----:B------:R-:W-:Y:S05]  /*3800*/  BSYNC B1 ;  /* 0x0000000000017941 */ /* 0x000fea0003800000 */
.L_x_37:
[----:B------:R-:W-:Y:S01]  /*3810*/  @!P1 IMAD R137, R137, R145, R12 ;  /* 0x0000009189899224 */ /* 0x000fe200078e020c */
[----:B------:R-:W-:Y:S01]  /*3820*/  ISETP.GE.AND P0, PT, R0, 0x9, PT ;  /* 0x000000090000780c */ /* 0x000fe20003f06270 */
[----:B------:R-:W-:Y:S01]  /*3830*/  BSSY B1, `(.L_x_39) ;  /* 0x000000d000017945 */ /* 0x000fe20003800000 */
[----:B------:R-:W-:Y:S02]  /*3840*/  IADD3.X R11, R15, R159, R18, P2, P3 ;  /* 0x0000009f0f0b7210 */ /* 0x000fe400017e6412 */
[----:B------:R2:W-:Y:S01]  /*3850*/  @!P1 STG.E.U8 desc[UR44][R4.64+0x1], R137 ;  /* 0x0000018904009986 */ /* 0x0005e2000c10112c */
[C---:B------:R-:W-:Y:S02]  /*3860*/  ISETP.LT.OR P1, PT, R3.reuse, 0x1, !P0 ;  /* 0x000000010300780c */ /* 0x040fe40004721670 */
[C---:B------:R-:W-:Y:S02]  /*3870*/  ISETP.GE.AND P3, PT, R3.reuse, 0x9, PT ;  /* 0x000000090300780c */ /* 0x040fe40003f66270 */
[----:B------:R-:W-:-:S02]  /*3880*/  ISETP.GE.AND P2, PT, R3, 0xa, PT ;  /* 0x0000000a0300780c */ /* 0x000fc40003f46270 */
[----:B------:R-:W-:Y:S02]  /*3890*/  ISETP.LT.OR P0, PT, R3, 0x2, !P0 ;  /* 0x000000020300780c */ /* 0x000fe40004701670 */
[C---:B------:R-:W-:Y:S02]  /*38a0*/  ISETP.LT.OR P5, PT, R0.reuse, 0x1, !P3 ;  /* 0x000000010000780c */ /* 0x040fe40005fa1670 */
[----:B------:R-:W-:-:S03]  /*38b0*/  ISETP.LT.OR P4, PT, R0, 0x1, !P2 ;  /* 0x000000010000780c */ /* 0x000fc60005781670 */
[----:B--2---:R-:W-:Y:S10]  /*38c0*/  @P1 BRA `(.L_x_40) ;  /* 0x00000000000c1947 */ /* 0x004ff40003800000 */
[----:B------:R-:W1:Y:S02]  /*38d0*/  LDG.E.U8 R155, desc[UR44][R10.64] ;  /* 0x0000002c0a9b7981 */ /* 0x000e64000c1e1100 */
[----:B-1----:R-:W-:-:S05]  /*38e0*/  PRMT R13, R155, 0x8880, RZ ;  /* 0x000088809b0d7816 */ /* 0x002fca00000000ff */
[----:B------:R-:W-:-:S07]  /*38f0*/  IMAD R12, R13, R144, RZ ;  /* 0x000000900d0c7224 */ /* 0x000fce00078e02ff */
.L_x_40:
[----:B------:R-:W-:Y:S05]  /*3900*/  BSYNC B1 ;  /* 0x0000000000017941 */ /* 0x000fea0003800000 */
.L_x_39:
[----:B-1----:R-:W-:Y:S01]  /*3910*/  @!P1 IMAD R13, R138, R145, R12 ;  /* 0x000000918a0d9224 */ /* 0x002fe200078e020c */
[----:B------:R-:W-:Y:S04]  /*3920*/  BSSY B1, `(.L_x_41) ;  /* 0x0000006000017945 */ /* 0x000fe80003800000 */
[----:B------:R1:W-:Y:S01]  /*3930*/  @!P1 STG.E.U8 desc[UR44][R6.64], R13 ;  /* 0x0000000d06009986 */ /* 0x0003e2000c10112c */
[----:B------:R-:W-:Y:S05]  /*3940*/  @P0 BRA `(.L_x_42) ;  /* 0x00000000000c0947 */ /* 0x000fea0003800000 */
[----:B------:R-:W1:Y:S02]  /*3950*/  LDG.E.U8 R155, desc[UR44][R10.64+0x1] ;  /* 0x0000012c0a9b7981 */ /* 0x000e64000c1e1100 */
[----:B-1----:R-:W-:-:S05]  /*3960*/  PRMT R13, R155, 0x8880, RZ ;  /* 0x000088809b0d7816 */ /* 0x002fca00000000ff */
[----:B------:R-:W-:-:S07]  /*3970*/  IMAD R12, R13, R144, RZ ;  /* 0x000000900d0c7224 */ /* 0x000fce00078e02ff */
.L_x_42:
[----:B------:R-:W-:Y:S05]  /*3980*/  BSYNC B1 ;  /* 0x0000000000017941 */ /* 0x000fea0003800000 */
.L_x_41:
[----:B------:R-:W-:Y:S01]  /*3990*/  @!P0 IMAD R139, R139, R145, R12 ;  /* 0x000000918b8b8224 */ /* 0x000fe200078e020c */
[----:B------:R-:W-:Y:S04]  /*39a0*/  BSSY B1, `(.L_x_43) ;  /* 0x0000006000017945 */ /* 0x000fe80003800000 */
[----:B------:R2:W-:Y:S01]  /*39b0*/  @!P0 STG.E.U8 desc[UR44][R6.64+0x1], R139 ;  /* 0x0000018b06008986 */ /* 0x0005e2000c10112c */
[----:B------:R-:W-:Y:S05]  /*39c0*/  @P5 BRA `(.L_x_44) ;  /* 0x00000000000c5947 */ /* 0x000fea0003800000 */
[----:B------:R-:W1:Y:S02]  /*39d0*/  LDG.E.U8 R155, desc[UR44][R8.64+0x8] ;  /* 0x0000082c089b7981 */ /* 0x000e64000c1e1100 */
[----:B-1----:R-:W-:-:S05]  /*39e0*/  PRMT R13, R155, 0x8880, RZ ;  /* 0x000088809b0d7816 */ /* 0x002fca00000000ff */
[----:B------:R-:W-:-:S07]  /*39f0*/  IMAD R12, R13, R144, RZ ;  /* 0x000000900d0c7224 */ /* 0x000fce00078e02ff */
.L_x_44:
[----:B------:R-:W-:Y:S05]  /*3a00*/  BSYNC B1 ;  /* 0x0000000000017941 */ /* 0x000fea0003800000 */
.L_x_43:
[----:B-1----:R-:W-:Y:S01]  /*3a10*/  @!P5 IMAD R13, R140, R145, R12 ;  /* 0x000000918c0dd224 */ /* 0x002fe200078e020c */
[----:B------:R-:W-:Y:S04]  /*3a20*/  BSSY B1, `(.L_x_45) ;  /* 0x0000006000017945 */ /* 0x000fe80003800000 */
[----:B------:R1:W-:Y:S01]  /*3a30*/  @!P5 STG.E.U8 desc[UR44][R4.64+0x8], R13 ;  /* 0x0000080d0400d986 */ /* 0x0003e2000c10112c */
[----:B------:R-:W-:Y:S05]  /*3a40*/  @P4 BRA `(.L_x_46) ;  /* 0x00000000000c4947 */ /* 0x000fea0003800000 */
[----:B------:R-:W1:Y:S02]  /*3a50*/  LDG.E.U8 R155, desc[UR44][R8.64+0x9] ;  /* 0x0000092c089b7981 */ /* 0x000e64000c1e1100 */
[----:B-1----:R-:W-:-:S05]  /*3a60*/  PRMT R13, R155, 0x8880, RZ ;  /* 0x000088809b0d7816 */ /* 0x002fca00000000ff */
[----:B------:R-:W-:-:S07]  /*3a70*/  IMAD R12, R13, R144, RZ ;  /* 0x000000900d0c7224 */ /* 0x000fce00078e02ff */
.L_x_46:
[----:B------:R-:W-:Y:S05]  /*3a80*/  BSYNC B1 ;  /* 0x0000000000017941 */ /* 0x000fea0003800000 */
.L_x_45:
[C---:B------:R-:W-:Y:S01]  /*3a90*/  ISETP.LT.OR P3, PT, R0.reuse, 0x9, !P3 ;  /* 0x000000090000780c */ /* 0x040fe20005f61670 */
[----:B------:R-:W-:Y:S01]  /*3aa0*/  @!P4 IMAD R141, R141, R145, R12 ;  /* 0x000000918d8dc224 */ /* 0x000fe200078e020c */
[C---:B------:R-:W-:Y:S01]  /*3ab0*/  ISETP.GE.AND P1, PT, R3.reuse, 0x11, PT ;  /* 0x000000110300780c */ /* 0x040fe20003f26270 */
[----:B------:R-:W-:Y:S01]  /*3ac0*/  BSSY B1, `(.L_x_47) ;  /* 0x000000a000017945 */ /* 0x000fe20003800000 */
[----:B------:R-:W-:Y:S02]  /*3ad0*/  ISETP.GE.AND P0, PT, R3, 0x12, PT ;  /* 0x000000120300780c */ /* 0x000fe40003f06270 */
[----:B------:R3:W-:Y:S01]  /*3ae0*/  @!P4 STG.E.U8 desc[UR44][R4.64+0x9], R141 ;  /* 0x0000098d0400c986 */ /* 0x0007e2000c10112c */
[C---:B------:R-:W-:Y:S02]  /*3af0*/  ISETP.LT.OR P2, PT, R0.reuse, 0x9, !P2 ;  /* 0x000000090000780c */ /* 0x040fe40005741670 */
[C---:B------:R-:W-:Y:S02]  /*3b00*/  ISETP.LT.OR P5, PT, R0.reuse, 0x1, !P1 ;  /* 0x000000010000780c */ /* 0x040fe40004fa1670 */
[----:B------:R-:W-:-:S02]  /*3b10*/  ISETP.LT.OR P4, PT, R0, 0x1, !P0 ;  /* 0x000000010000780c */ /* 0x000fc40004781670 */
[----:B------:R-:W-:Y:S11]  /*3b20*/  @P3 BRA `(.L_x_48) ;  /* 0x00000000000c3947 */ /* 0x000ff60003800000 */
[----:B------:R-:W1:Y:S02]  /*3b30*/  LDG.E.U8 R155, desc[UR44][R10.64+0x8] ;  /* 0x0000082c0a9b7981 */ /* 0x000e64000c1e1100 */
[----:B-1----:R-:W-:-:S05]  /*3b40*/  PRMT R13, R155, 0x8880, RZ ;  /* 0x000088809b0d7816 */ /* 0x002fca00000000ff */
[----:B------:R-:W-:-:S07]  /*3b50*/  IMAD R12, R13, R144, RZ ;  /* 0x000000900d0c7224 */ /* 0x000fce00078e02ff */
.L_x_48:
[----:B------:R-:W-:Y:S05]  /*3b60*/  BSYNC B1 ;  /* 0x0000000000017941 */ /* 0x000fea0003800000 */
.L_x_47:
[----:B-1----:R-:W-:Y:S01]  /*3b70*/  @!P3 IMAD R13, R142, R145, R12 ;  /* 0x000000918e0db224 */ /* 0x002fe200078e020c */
[----:B------:R-:W-:Y:S04]  /*3b80*/  BSSY B1, `(.L_x_49) ;  /* 0x0000006000017945 */ /* 0x000fe80003800000 */
[----:B------:R1:W-:Y:S01]  /*3b90*/  @!P3 STG.E.U8 desc[UR44][R6.64+0x8], R13 ;  /* 0x0000080d0600b986 */ /* 0x0003e2000c10112c */
[----:B------:R-:W-:Y:S05]  /*3ba0*/  @P2 BRA `(.L_x_50) ;  /* 0x00000000000c2947 */ /* 0x000fea0003800000 */
[----:B------:R-:W1:Y:S02]  /*3bb0*/  LDG.E.U8 R155, desc[UR44][R10.64+0x9] ;  /* 0x0000092c0a9b7981 */ /* 0x000e64000c1e1100 */
[----:B-1----:R-:W-:-:S05]  /*3bc0*/  PRMT R13, R155, 0x8880, RZ ;  /* 0x000088809b0d7816 */ /* 0x002fca00000000ff */
[----:B------:R-:W-:-:S07]  /*3bd0*/  IMAD R12, R13, R144, RZ ;  /* 0x000000900d0c7224 */ /* 0x000fce00078e02ff */
.L_x_50:
[----:B------:R-:W-:Y:S05]  /*3be0*/  BSYNC B1 ;  /* 0x0000000000017941 */ /* 0x000fea0003800000 */
.L_x_49:
[----:B------:R-:W-:Y:S01]  /*3bf0*/  @!P2 IMAD R143, R143, R145, R12 ;  /* 0x000000918f8fa224 */ /* 0x000fe200078e020c */
[----:B------:R-:W-:Y:S04]  /*3c00*/  BSSY B1, `(.L_x_51) ;  /* 0x0000006000017945 */ /* 0x000fe80003800000 */
[----:B------:R4:W-:Y:S01]  /*3c10*/  @!P2 STG.E.U8 desc[UR44][R6.64+0x9], R143 ;  /* 0x0000098f0600a986 */ /* 0x0009e2000c10112c */
[----:B------:R-:W-:Y:S05]  /*3c20*/  @P5 BRA `(.L_x_52) ;  /* 0x00000000000c5947 */ /* 0x000fea0003800000 */
[----:B------:R-:W1:Y:S02]  /*3c30*/  LDG.E.U8 R155, desc[UR44][R8.64+0x10] ;  /* 0x0000102c089b7981 */ /* 0x000e64000c1e1100 */
[----:B-1----:R-:W-:-:S05]  /*3c40*/  PRMT R13, R155, 0x8880, RZ ;  /* 0x000088809b0d7816 */ /* 0x002fca00000000ff */
[----:B------:R-:W-:-:S07]  /*3c50*/  IMAD R12, R13, R144, RZ ;  /* 0x000000900d0c7224 */ /* 0x000fce00078e02ff */
.L_x_52:
[----:B------:R-:W-:Y:S05]  /*3c60*/  BSYNC B1 ;  /* 0x0000000000017941 */ /* 0x000fea0003800000 */
.L_x_51:
[----:B-1----:R-:W-:Y:S01]  /*3c70*/  @!P5 IMAD R13, R128, R145, R12 ;  /* 0x00000091800dd224 */ /* 0x002fe200078e020c */
[----:B------:R-:W-:Y:S04]  /*3c80*/  BSSY B1, `(.L_x_53) ;  /* 0x0000006000017945 */ /* 0x000fe80003800000 */
[----:B------:R1:W-:Y:S01]  /*3c90*/  @!P5 STG.E.U8 desc[UR44][R4.64+0x10], R13 ;  /* 0x0000100d0400d986 */ /* 0x0003e2000c10112c */
[----:B------:R-:W-:Y:S05]  /*3ca0*/  @P4 BRA `(.L_x_54) ;  /* 0x00000000000c4947 */ /* 0x000fea0003800000 */
[----:B------:R-:W1:Y:S02]  /*3cb0*/  LDG.E.U8 R155, desc[UR44][R8.64+0x11] ;  /* 0x0000112c089b7981 */ /* 0x000e64000c1e1100 */
[----:B-1----:R-:W-:-:S05]  /*3cc0*/  PRMT R13, R155, 0x8880, RZ ;  /* 0x000088809b0d7816 */ /* 0x002fca00000000ff */
[----:B------:R-:W-:-:S07]  /*3cd0*/  IMAD R12, R13, R144, RZ ;  /* 0x000000900d0c7224 */ /* 0x000fce00078e02ff */
.L_x_54:
[----:B------:R-:W-:Y:S05]  /*3ce0*/  BSYNC B1 ;  /* 0x0000000000017941 */ /* 0x000fea0003800000 */
.L_x_53:
        /* <DEDUP_REMOVED lines=13> */
.L_x_56:
[----:B------:R-:W-:Y:S05]  /*3dc0*/  BSYNC B1 ;  /* 0x0000000000017941 */ /* 0x000fea0003800000 */
.L_x_55:
[----:B-1----:R-:W-:Y:S01]  /*3dd0*/  @!P1 IMAD R13, R130, R145, R12 ;  /* 0x00000091820d9224 */ /* 0x002fe200078e020c */
[----:B------:R-:W-:Y:S04]  /*3de0*/  BSSY B1, `(.L_x_57) ;  /* 0x0000006000017945 */ /* 0x000fe80003800000 */
[----:B------:R1:W-:Y:S01]  /*3df0*/  @!P1 STG.E.U8 desc[UR44][R6.64+0x10], R13 ;  /* 0x0000100d06009986 */ /* 0x0003e2000c10112c */
[----:B------:R-:W-:Y:S05]  /*3e00*/  @P0 BRA `(.L_x_58) ;  /* 0x00000000000c0947 */ /* 0x000fea0003800000 */
[----:B------:R-:W1:Y:S02]  /*3e10*/  LDG.E.U8 R155, desc[UR44][R10.64+0x11] ;  /* 0x0000112c0a9b7981 */ /* 0x000e64000c1e1100 */
[----:B-1----:R-:W-:-:S05]  /*3e20*/  PRMT R13, R155, 0x8880, RZ ;  /* 0x000088809b0d7816 */ /* 0x002fca00000000ff */
[----:B------:R-:W-:-:S07]  /*3e30*/  IMAD R12, R13, R144, RZ ;  /* 0x000000900d0c7224 */ /* 0x000fce00078e02ff */
.L_x_58:
[----:B------:R-:W-:Y:S05]  /*3e40*/  BSYNC B1 ;  /* 0x0000000000017941 */ /* 0x000fea0003800000 */
.L_x_57:
[----:B------:R-:W-:Y:S01]  /*3e50*/  @!P0 IMAD R131, R131, R145, R12 ;  /* 0x0000009183838224 */ /* 0x000fe200078e020c */
[----:B------:R-:W-:Y:S04]  /*3e60*/  BSSY B1, `(.L_x_59) ;  /* 0x0000006000017945 */ /* 0x000fe80003800000 */
[----:B------:R0:W-:Y:S01]  /*3e70*/  @!P0 STG.E.U8 desc[UR44][R6.64+0x11], R131 ;  /* 0x0000118306008986 */ /* 0x0001e2000c10112c */
[----:B------:R-:W-:Y:S05]  /*3e80*/  @P5 BRA `(.L_x_60) ;  /* 0x00000000000c5947 */ /* 0x000fea0003800000 */
[----:B------:R-:W1:Y:S02]  /*3e90*/  LDG.E.U8 R155, desc[UR44][R8.64+0x18] ;  /* 0x0000182c089b7981 */ /* 0x000e64000c1e1100 */
[----:B-1----:R-:W-:-:S05]  /*3ea0*/  PRMT R13, R155, 0x8880, RZ ;  /* 0x000088809b0d7816 */ /* 0x002fca00000000ff */
[----:B------:R-:W-:-:S07]  /*3eb0*/  IMAD R12, R13, R144, RZ ;  /* 0x000000900d0c7224 */ /* 0x000fce00078e02ff */
.L_x_60:
[----:B------:R-:W-:Y:S05]  /*3ec0*/  BSYNC B1 ;  /* 0x0000000000017941 */ /* 0x000fea0003800000 */
.L_x_59:
[----:B-1----:R-:W-:Y:S01]  /*3ed0*/  @!P5 IMAD R13, R132, R145, R12 ;  /* 0x00000091840dd224 */ /* 0x002fe200078e020c */
[----:B------:R-:W-:Y:S04]  /*3ee0*/  BSSY B1, `(.L_x_61) ;  /* 0x0000006000017945 */ /* 0x000fe80003800000 */
[----:B------:R1:W-:Y:S01]  /*3ef0*/  @!P5 STG.E.U8 desc[UR44][R4.64+0x18], R13 ;  /* 0x0000180d0400d986 */ /* 0x0003e2000c10112c */
[----:B------:R-:W-:Y:S05]  /*3f00*/  @P4 BRA `(.L_x_62) ;  /* 0x00000000000c4947 */ /* 0x000fea0003800000 */
[----:B------:R-:W1:Y:S02]  /*3f10*/  LDG.E.U8 R155, desc[UR44][R8.64+0x19] ;  /* 0x0000192c089b7981 */ /* 0x000e64000c1e1100 */
[----:B-1----:R-:W-:-:S05]  /*3f20*/  PRMT R13, R155, 0x8880, RZ ;  /* 0x000088809b0d7816 */ /* 0x002fca00000000ff */
[----:B------:R-:W-:-:S07]  /*3f30*/  IMAD R12, R13, R144, RZ ;  /* 0x000000900d0c7224 */ /* 0x000fce00078e02ff */
.L_x_62:
[----:B------:R-:W-:Y:S05]  /*3f40*/  BSYNC B1 ;  /* 0x0000000000017941 */ /* 0x000fea0003800000 */
.L_x_61:
        /* <DEDUP_REMOVED lines=13> */
.L_x_64:
[----:B------:R-:W-:Y:S05]  /*4020*/  BSYNC B1 ;  /* 0x0000000000017941 */ /* 0x000fea0003800000 */
.L_x_63:
[----:B-1----:R-:W-:Y:S01]  /*4030*/  @!P3 IMAD R13, R134, R145, R12 ;  /* 0x00000091860db224 */ /* 0x002fe200078e020c */
[----:B------:R-:W-:Y:S04]  /*4040*/  BSSY B1, `(.L_x_65) ;  /* 0x0000006000017945 */ /* 0x000fe80003800000 */
[----:B------:R1:W-:Y:S01]  /*4050*/  @!P3 STG.E.U8 desc[UR44][R6.64+0x18], R13 ;  /* 0x0000180d0600b986 */ /* 0x0003e2000c10112c */
[----:B------:R-:W-:Y:S05]  /*4060*/  @P2 BRA `(.L_x_66) ;  /* 0x00000000000c2947 */ /* 0x000fea0003800000 */
[----:B------:R-:W1:Y:S02]  /*4070*/  LDG.E.U8 R155, desc[UR44][R10.64+0x19] ;  /* 0x0000192c0a9b7981 */ /* 0x000e64000c1e1100 */
[----:B-1----:R-:W-:-:S05]  /*4080*/  PRMT R13, R155, 0x8880, RZ ;  /* 0x000088809b0d7816 */ /* 0x002fca00000000ff */
[----:B------:R-:W-:-:S07]  /*4090*/  IMAD R12, R13, R144, RZ ;  /* 0x000000900d0c7224 */ /* 0x000fce00078e02ff */
.L_x_66:
[----:B------:R-:W-:Y:S05]  /*40a0*/  BSYNC B1 ;  /* 0x0000000000017941 */ /* 0x000fea0003800000 */
.L_x_65:
[----:B------:R-:W-:Y:S01]  /*40b0*/  @!P2 IMAD R135, R135, R145, R12 ;  /* 0x000000918787a224 */ /* 0x000fe200078e020c */
[----:B------:R-:W-:Y:S04]  /*40c0*/  BSSY B1, `(.L_x_67) ;  /* 0x0000006000017945 */ /* 0x000fe80003800000 */
[----:B------:R0:W-:Y:S01]  /*40d0*/  @!P2 STG.E.U8 desc[UR44][R6.64+0x19], R135 ;  /* 0x000019870600a986 */ /* 0x0001e2000c10112c */
[----:B------:R-:W-:Y:S05]  /*40e0*/  @P5 BRA `(.L_x_68) ;  /* 0x00000000000c5947 */ /* 0x000fea0003800000 */
[----:B------:R-:W1:Y:S02]  /*40f0*/  LDG.E.U8 R155, desc[UR44][R8.64+0x20] ;  /* 0x0000202c089b7981 */ /* 0x000e64000c1e1100 */
[----:B-1----:R-:W-:-:S05]  /*4100*/  PRMT R13, R155, 0x8880, RZ ;  /* 0x000088809b0d7816 */ /* 0x002fca00000000ff */
[----:B------:R-:W-:-:S07]  /*4110*/  IMAD R12, R13, R144, RZ ;  /* 0x000000900d0c7224 */ /* 0x000fce00078e02ff */
.L_x_68:
[----:B------:R-:W-:Y:S05]  /*4120*/  BSYNC B1 ;  /* 0x0000000000017941 */ /* 0x000fea0003800000 */
.L_x_67:
[----:B-1----:R-:W-:Y:S01]  /*4130*/  @!P5 IMAD R13, R120, R145, R12 ;  /* 0x00000091780dd224 */ /* 0x002fe200078e020c */
[----:B------:R-:W-:Y:S04]  /*4140*/  BSSY B1, `(.L_x_69) ;  /* 0x0000006000017945 */ /* 0x000fe80003800000 */
[----:B------:R1:W-:Y:S01]  /*4150*/  @!P5 STG.E.U8 desc[UR44][R4.64+0x20], R13 ;  /* 0x0000200d0400d986 */ /* 0x0003e2000c10112c */
[----:B------:R-:W-:Y:S05]  /*4160*/  @P4 BRA `(.L_x_70) ;  /* 0x00000000000c4947 */ /* 0x000fea0003800000 */
[----:B------:R-:W1:Y:S02]  /*4170*/  LDG.E.U8 R155, desc[UR44][R8.64+0x21] ;  /* 0x0000212c089b7981 */ /* 0x000e64000c1e1100 */
[----:B-1----:R-:W-:-:S05]  /*4180*/  PRMT R13, R155, 0x8880, RZ ;  /* 0x000088809b0d7816 */ /* 0x002fca00000000ff */
[----:B------:R-:W-:-:S07]  /*4190*/  IMAD R12, R13, R144, RZ ;  /* 0x000000900d0c7224 */ /* 0x000fce00078e02ff */
.L_x_70:
[----:B------:R-:W-:Y:S05]  /*41a0*/  BSYNC B1 ;  /* 0x0000000000017941 */ /* 0x000fea0003800000 */
.L_x_69:
        /* <DEDUP_REMOVED lines=13> */
.L_x_72:
[----:B------:R-:W-:Y:S05]  /*4280*/  BSYNC B1 ;  /* 0x0000000000017941 */ /* 0x000fea0003800000 */
.L_x_71:
[----:B-1----:R-:W-:Y:S01]  /*4290*/  @!P1 IMAD R13, R122, R145, R12 ;  /* 0x000000917a0d9224 */ /* 0x002fe200078e020c */
[----:B------:R-:W-:Y:S04]  /*42a0*/  BSSY B1, `(.L_x_73) ;  /* 0x0000006000017945 */ /* 0x000fe80003800000 */
[----:B------:R1:W-:Y:S01]  /*42b0*/  @!P1 STG.E.U8 desc[UR44][R6.64+0x20], R13 ;  /* 0x0000200d06009986 */ /* 0x0003e2000c10112c */
[----:B------:R-:W-:Y:S05]  /*42c0*/  @P0 BRA `(.L_x_74) ;  /* 0x00000000000c0947 */ /* 0x000fea0003800000 */
[----:B------:R-:W1:Y:S02]  /*42d0*/  LDG.E.U8 R155, desc[UR44][R10.64+0x21] ;  /* 0x0000212c0a9b7981 */ /* 0x000e64000c1e1100 */
[----:B-1----:R-:W-:-:S05]  /*42e0*/  PRMT R13, R155, 0x8880, RZ ;  /* 0x000088809b0d7816 */ /* 0x002fca00000000ff */
[----:B------:R-:W-:-:S07]  /*42f0*/  IMAD R12, R13, R144, RZ ;  /* 0x000000900d0c7224 */ /* 0x000fce00078e02ff */
.L_x_74:
[----:B------:R-:W-:Y:S05]  /*4300*/  BSYNC B1 ;  /* 0x0000000000017941 */ /* 0x000fea0003800000 */
.L_x_73:
[----:B------:R-:W-:Y:S01]  /*4310*/  @!P0 IMAD R123, R123, R145, R12 ;  /* 0x000000917b7b8224 */ /* 0x000fe200078e020c */
[----:B------:R-:W-:Y:S04]  /*4320*/  BSSY B1, `(.L_x_75) ;  /* 0x0000006000017945 */ /* 0x000fe80003800000 */
[----:B------:R0:W-:Y:S01]  /*4330*/  @!P0 STG.E.U8 desc[UR44][R6.64+0x21], R123 ;  /* 0x0000217b06008986 */ /* 0x0001e2000c10112c */
[----:B------:R-:W-:Y:S05]  /*4340*/  @P5 BRA `(.L_x_76) ;  /* 0x00000000000c5947 */ /* 0x000fea0003800000 */
[----:B------:R-:W1:Y:S02]  /*4350*/  LDG.E.U8 R155, desc[UR44][R8.64+0x28] ;  /* 0x0000282c089b7981 */ /* 0x000e64000c1e1100 */
[----:B-1----:R-:W-:-:S05]  /*4360*/  PRMT R13, R155, 0x8880, RZ ;  /* 0x000088809b0d7816 */ /* 0x002fca00000000ff */
[----:B------:R-:W-:-:S07]  /*4370*/  IMAD R12, R13, R144, RZ ;  /* 0x000000900d0c7224 */ /* 0x000fce00078e02ff */
.L_x_76:
[----:B------:R-:W-:Y:S05]  /*4380*/  BSYNC B1 ;  /* 0x0000000000017941 */ /* 0x000fea0003800000 */
.L_x_75:
[----:B-1----:R-:W-:Y:S01]  /*4390*/  @!P5 IMAD R13, R124, R145, R12 ;  /* 0x000000917c0dd224 */ /* 0x002fe200078e020c */
[----:B------:R-:W-:Y:S04]  /*43a0*/  BSSY B1, `(.L_x_77) ;  /* 0x0000006000017945 */ /* 0x000fe80003800000 */
[----:B------:R1:W-:Y:S01]  /*43b0*/  @!P5 STG.E.U8 desc[UR44][R4.64+0x28], R13 ;  /* 0x0000280d0400d986 */ /* 0x0003e2000c10112c */
[----:B------:R-:W-:Y:S05]  /*43c0*/  @P4 BRA `(.L_x_78) ;  /* 0x00000000000c4947 */ /* 0x000fea0003800000 */
[----:B------:R-:W1:Y:S02]  /*43d0*/  LDG.E.U8 R155, desc[UR44][R8.64+0x29] ;  /* 0x0000292c089b7981 */ /* 0x000e64000c1e1100 */
[----:B-1----:R-:W-:-:S05]  /*43e0*/  PRMT R13, R155, 0x8880, RZ ;  /* 0x000088809b0d7816 */ /* 0x002fca00000000ff */
[----:B------:R-:W-:-:S07]  /*43f0*/  IMAD R12, R13, R144, RZ ;  /* 0x000000900d0c7224 */ /* 0x000fce00078e02ff */
.L_x_78:
[----:B------:R-:W-:Y:S05]  /*4400*/  BSYNC B1 ;  /* 0x0000000000017941 */ /* 0x000fea0003800000 */
.L_x_77:
        /* <DEDUP_REMOVED lines=13> */
.L_x_80:
[----:B------:R-:W-:Y:S05]  /*44e0*/  BSYNC B1 ;  /* 0x0000000000017941 */ /* 0x000fea0003800000 */
.L_x_79:
[----:B-1----:R-:W-:Y:S01]  /*44f0*/  @!P3 IMAD R13, R126, R145, R12 ;  /* 0x000000917e0db224 */ /* 0x002fe200078e020c */
[----:B------:R-:W-:Y:S04]  /*4500*/  BSSY B1, `(.L_x_81) ;  /* 0x0000006000017945 */ /* 0x000fe80003800000 */
[----:B------:R1:W-:Y:S01]  /*4510*/  @!P3 STG.E.U8 desc[UR44][R6.64+0x28], R13 ;  /* 0x0000280d0600b986 */ /* 0x0003e2000c10112c */
[----:B------:R-:W-:Y:S05]  /*4520*/  @P2 BRA `(.L_x_82) ;  /* 0x00000000000c2947 */ /* 0x000fea0003800000 */
[----:B------:R-:W1:Y:S02]  /*4530*/  LDG.E.U8 R155, desc[UR44][R10.64+0x29] ;  /* 0x0000292c0a9b7981 */ /* 0x000e64000c1e1100 */
[----:B-1----:R-:W-:-:S05]  /*4540*/  PRMT R13, R155, 0x8880, RZ ;  /* 0x000088809b0d7816 */ /* 0x002fca00000000ff */
[----:B------:R-:W-:-:S07]  /*4550*/  IMAD R12, R13, R144, RZ ;  /* 0x000000900d0c7224 */ /* 0x000fce00078e02ff */
.L_x_82:
[----:B------:R-:W-:Y:S05]  /*4560*/  BSYNC B1 ;  /* 0x0000000000017941 */ /* 0x000fea0003800000 */
.L_x_81:
[----:B------:R-:W-:Y:S01]  /*4570*/  @!P2 IMAD R127, R127, R145, R12 ;  /* 0x000000917f7fa224 */ /* 0x000fe200078e020c */
[----:B------:R-:W-:Y:S04]  /*4580*/  BSSY B1, `(.L_x_83) ;  /* 0x0000006000017945 */ /* 0x000fe80003800000 */
[----:B------:R0:W-:Y:S01]  /*4590*/  @!P2 STG.E.U8 desc[UR44][R6.64+0x29], R127 ;  /* 0x0000297f0600a986 */ /* 0x0001e2000c10112c */
[----:B------:R-:W-:Y:S05]  /*45a0*/  @P5 BRA `(.L_x_84) ;  /* 0x00000000000c5947 */ /* 0x000fea0003800000 */
[----:B------:R-:W1:Y:S02]  /*45b0*/  LDG.E.U8 R155, desc[UR44][R8.64+0x30] ;  /* 0x0000302c089b7981 */ /* 0x000e64000c1e1100 */
[----:B-1----:R-:W-:-:S05]  /*45c0*/  PRMT R13, R155, 0x8880, RZ ;  /* 0x000088809b0d7816 */ /* 0x002fca00000000ff */
[----:B------:R-:W-:-:S07]  /*45d0*/  IMAD R12, R13, R144, RZ ;  /* 0x000000900d0c7224 */ /* 0x000fce00078e02ff */
.L_x_84:
[----:B------:R-:W-:Y:S05]  /*45e0*/  BSYNC B1 ;  /* 0x0000000000017941 */ /* 0x000fea0003800000 */
.L_x_83:
[----:B-1----:R-:W-:Y:S01]  /*45f0*/  @!P5 IMAD R13, R112, R145, R12 ;  /* 0x00000091700dd224 */ /* 0x002fe200078e020c */
[----:B------:R-:W-:Y:S04]  /*4600*/  BSSY B1, `(.L_x_85) ;  /* 0x0000006000017945 */ /* 0x000fe80003800000 */
[----:B------:R1:W-:Y:S01]  /*4610*/  @!P5 STG.E.U8 desc[UR44][R4.64+0x30], R13 ;  /* 0x0000300d0400d986 */ /* 0x0003e2000c10112c */
[----:B------:R-:W-:Y:S05]  /*4620*/  @P4 BRA `(.L_x_86) ;  /* 0x00000000000c4947 */ /* 0x000fea0003800000 */
[----:B------:R-:W1:Y:S02]  /*4630*/  LDG.E.U8 R155, desc[UR44][R8.64+0x31] ;  /* 0x0000312c089b7981 */ /* 0x000e64000c1e1100 */
[----:B-1----:R-:W-:-:S05]  /*4640*/  PRMT R13, R155, 0x8880, RZ ;  /* 0x000088809b0d7816 */ /* 0x002fca00000000ff */
[----:B------:R-:W-:-:S07]  /*4650*/  IMAD R12, R13, R144, RZ ;  /* 0x000000900d0c7224 */ /* 0x000fce00078e02ff */
.L_x_86:
[----:B------:R-:W-:Y:S05]  /*4660*/  BSYNC B1 ;  /* 0x0000000000017941 */ /* 0x000fea0003800000 */
.L_x_85:
        /* <DEDUP_REMOVED lines=13> */
.L_x_88:
[----:B------:R-:W-:Y:S05]  /*4740*/  BSYNC B1 ;  /* 0x0000000000017941 */ /* 0x000fea0003800000 */
.L_x_87:
[----:B-1----:R-:W-:Y:S01]  /*4750*/  @!P1 IMAD R13, R114, R145, R12 ;  /* 0x00000091720d9224 */ /* 0x002fe200078e020c */
[----:B------:R-:W-:Y:S04]  /*4760*/  BSSY B1, `(.L_x_89) ;  /* 0x0000006000017945 */ /* 0x000fe80003800000 */
[----:B------:R1:W-:Y:S01]  /*4770*/  @!P1 STG.E.U8 desc[UR44][R6.64+0x30], R13 ;  /* 0x0000300d06009986 */ /* 0x0003e2000c10112c */
[----:B------:R-:W-:Y:S05]  /*4780*/  @P0 BRA `(.L_x_90) ;  /* 0x00000000000c0947 */ /* 0x000fea0003800000 */
[----:B------:R-:W1:Y:S02]  /*4790*/  LDG.E.U8 R155, desc[UR44][R10.64+0x31] ;  /* 0x0000312c0a9b7981 */ /* 0x000e64000c1e1100 */
[----:B-1----:R-:W-:-:S05]  /*47a0*/  PRMT R13, R155, 0x8880, RZ ;  /* 0x000088809b0d7816 */ /* 0x002fca00000000ff */
[----:B------:R-:W-:-:S07]  /*47b0*/  IMAD R12, R13, R144, RZ ;  /* 0x000000900d0c7224 */ /* 0x000fce00078e02ff */
.L_x_90:
[----:B------:R-:W-:Y:S05]  /*47c0*/  BSYNC B1 ;  /* 0x0000000000017941 */ /* 0x000fea0003800000 */
.L_x_89:
[----:B------:R-:W-:Y:S01]  /*47d0*/  @!P0 IMAD R115, R115, R145, R12 ;  /* 0x0000009173738224 */ /* 0x000fe200078e020c */
[----:B------:R-:W-:Y:S04]  /*47e0*/  BSSY B1, `(.L_x_91) ;  /* 0x0000006000017945 */ /* 0x000fe80003800000 */
[----:B------:R0:W-:Y:S01]  /*47f0*/  @!P0 STG.E.U8 desc[UR44][R6.64+0x31], R115 ;  /* 0x0000317306008986 */ /* 0x0001e2000c10112c */
[----:B------:R-:W-:Y:S05]  /*4800*/  @P5 BRA `(.L_x_92) ;  /* 0x00000000000c5947 */ /* 0x000fea0003800000 */
[----:B------:R-:W1:Y:S02]  /*4810*/  LDG.E.U8 R155, desc[UR44][R8.64+0x38] ;  /* 0x0000382c089b7981 */ /* 0x000e64000c1e1100 */
[----:B-1----:R-:W-:-:S05]  /*4820*/  PRMT R13, R155, 0x8880, RZ ;  /* 0x000088809b0d7816 */ /* 0x002fca00000000ff */
[----:B------:R-:W-:-:S07]  /*4830*/  IMAD R12, R13, R144, RZ ;  /* 0x000000900d0c7224 */ /* 0x000fce00078e02ff */
.L_x_92:
[----:B------:R-:W-:Y:S05]  /*4840*/  BSYNC B1 ;  /* 0x0000000000017941 */ /* 0x000fea0003800000 */
.L_x_91:
[----:B-1----:R-:W-:Y:S01]  /*4850*/  @!P5 IMAD R13, R116, R145, R12 ;  /* 0x00000091740dd224 */ /* 0x002fe200078e020c */
[----:B------:R-:W-:Y:S04]  /*4860*/  BSSY B1, `(.L_x_93) ;  /* 0x0000006000017945 */ /* 0x000fe80003800000 */
[----:B------:R1:W-:Y:S01]  /*4870*/  @!P5 STG.E.U8 desc[UR44][R4.64+0x38], R13 ;  /* 0x0000380d0400d986 */ /* 0x0003e2000c10112c */
[----:B------:R-:W-:Y:S05]  /*4880*/  @P4 BRA `(.L_x_94) ;  /* 0x00000000000c4947 */ /* 0x000fea0003800000 */
[----:B------:R-:W1:Y:S02]  /*4890*/  LDG.E.U8 R155, desc[UR44][R8.64+0x39] ;  /* 0x0000392c089b7981 */ /* 0x000e64000c1e1100 */
[----:B-1----:R-:W-:-:S05]  /*48a0*/  PRMT R13, R155, 0x8880, RZ ;  /* 0x000088809b0d7816 */ /* 0x002fca00000000ff */
[----:B------:R-:W-:-:S07]  /*48b0*/  IMAD R12, R13, R144, RZ ;  /* 0x000000900d0c7224 */ /* 0x000fce00078e02ff */
.L_x_94:
[----:B------:R-:W-:Y:S05]  /*48c0*/  BSYNC B1 ;  /* 0x0000000000017941 */ /* 0x000fea0003800000 */
.L_x_93:
        /* <DEDUP_REMOVED lines=13> */
.L_x_96:
[----:B------:R-:W-:Y:S05]  /*49a0*/  BSYNC B1 ;  /* 0x0000000000017941 */ /* 0x000fea0003800000 */
.L_x_95:
[----:B-1----:R-:W-:Y:S01]  /*49b0*/  @!P3 IMAD R13, R118, R145, R12 ;  /* 0x00000091760db224 */ /* 0x002fe200078e020c */
[----:B------:R-:W-:Y:S04]  /*49c0*/  BSSY B1, `(.L_x_97) ;  /* 0x0000006000017945 */ /* 0x000fe80003800000 */
[----:B------:R1:W-:Y:S01]  /*49d0*/  @!P3 STG.E.U8 desc[UR44][R6.64+0x38], R13 ;  /* 0x0000380d0600b986 */ /* 0x0003e2000c10112c */
[----:B------:R-:W-:Y:S05]  /*49e0*/  @P2 BRA `(.L_x_98) ;  /* 0x00000000000c2947 */ /* 0x000fea0003800000 */
[----:B------:R-:W1:Y:S02]  /*49f0*/  LDG.E.U8 R155, desc[UR44][R10.64+0x39] ;  /* 0x0000392c0a9b7981 */ /* 0x000e64000c1e1100 */
[----:B-1----:R-:W-:-:S05]  /*4a00*/  PRMT R13, R155, 0x8880, RZ ;  /* 0x000088809b0d7816 */ /* 0x002fca00000000ff */
[----:B------:R-:W-:-:S07]  /*4a10*/  IMAD R12, R13, R144, RZ ;  /* 0x000000900d0c7224 */ /* 0x000fce00078e02ff */
.L_x_98:
[----:B------:R-:W-:Y:S05]  /*4a20*/  BSYNC B1 ;  /* 0x0000000000017941 */ /* 0x000fea0003800000 */
.L_x_97:
[----:B------:R-:W-:Y:S01]  /*4a30*/  @!P2 IMAD R119, R119, R145, R12 ;  /* 0x000000917777a224 */ /* 0x000fe200078e020c */
[----:B------:R-:W-:Y:S04]  /*4a40*/  BSSY B1, `(.L_x_99) ;  /* 0x0000006000017945 */ /* 0x000fe80003800000 */
[----:B------:R0:W-:Y:S01]  /*4a50*/  @!P2 STG.E.U8 desc[UR44][R6.64+0x39], R119 ;  /* 0x000039770600a986 */ /* 0x0001e2000c10112c */
[----:B------:R-:W-:Y:S05]  /*4a60*/  @P5 BRA `(.L_x_100) ;  /* 0x00000000000c5947 */ /* 0x000fea0003800000 */
[----:B------:R-:W1:Y:S02]  /*4a70*/  LDG.E.U8 R155, desc[UR44][R8.64+0x40] ;  /* 0x0000402c089b7981 */ /* 0x000e64000c1e1100 */
[----:B-1----:R-:W-:-:S05]  /*4a80*/  PRMT R13, R155, 0x8880, RZ ;  /* 0x000088809b0d7816 */ /* 0x002fca00000000ff */
[----:B------:R-:W-:-:S07]  /*4a90*/  IMAD R12, R13, R144, RZ ;  /* 0x000000900d0c7224 */ /* 0x000fce00078e02ff */
.L_x_100:
[----:B------:R-:W-:Y:S05]  /*4aa0*/  BSYNC B1 ;  /* 0x0000000000017941 */ /* 0x000fea0003800000 */
.L_x_99:
[----:B-1----:R-:W-:Y:S01]  /*4ab0*/  @!P5 IMAD R13, R104, R145, R12 ;  /* 0x00000091680dd224 */ /* 0x002fe200078e020c */
[----:B------:R-:W-:Y:S04]  /*4ac0*/  BSSY B1, `(.L_x_101) ;  /* 0x0000006000017945 */ /* 0x000fe80003800000 */
[----:B------:R1:W-:Y:S01]  /*4ad0*/  @!P5 STG.E.U8 desc[UR44][R4.64+0x40], R13 ;  /* 0x0000400d0400d986 */ /* 0x0003e2000c10112c */
[----:B------:R-:W-:Y:S05]  /*4ae0*/  @P4 BRA `(.L_x_102) ;  /* 0x00000000000c4947 */ /* 0x000fea0003800000 */
[----:B------:R-:W1:Y:S02]  /*4af0*/  LDG.E.U8 R155, desc[UR44][R8.64+0x41] ;  /* 0x0000412c089b7981 */ /* 0x000e64000c1e1100 */
[----:B-1----:R-:W-:-:S05]  /*4b00*/  PRMT R13, R155, 0x8880, RZ ;  /* 0x000088809b0d7816 */ /* 0x002fca00000000ff */
[----:B------:R-:W-:-:S07]  /*4b10*/  IMAD R12, R13, R144, RZ ;  /* 0x000000900d0c7224 */ /* 0x000fce00078e02ff */
.L_x_102:
[----:B------:R-:W-:Y:S05]  /*4b20*/  BSYNC B1 ;  /* 0x0000000000017941 */ /* 0x000fea0003800000 */
.L_x_101:
        /* <DEDUP_REMOVED lines=13> */
.L_x_104:
[----:B------:R-:W-:Y:S05]  /*4c00*/  BSYNC B1 ;  /* 0x0000000000017941 */ /* 0x000fea0003800000 */
.L_x_103:
[----:B-1----:R-:W-:Y:S01]  /*4c10*/  @!P1 IMAD R13, R106, R145, R12 ;  /* 0x000000916a0d9224 */ /* 0x002fe200078e020c */
[----:B------:R-:W-:Y:S04]  /*4c20*/  BSSY B1, `(.L_x_105) ;  /* 0x0000006000017945 */ /* 0x000fe80003800000 */
[----:B------:R1:W-:Y:S01]  /*4c30*/  @!P1 STG.E.U8 desc[UR44][R6.64+0x40], R13 ;  /* 0x0000400d06009986 */ /* 0x0003e2000c10112c */
[----:B------:R-:W-:Y:S05]  /*4c40*/  @P0 BRA `(.L_x_106) ;  /* 0x00000000000c0947 */ /* 0x000fea0003800000 */
[----:B------:R-:W1:Y:S02]  /*4c50*/  LDG.E.U8 R155, desc[UR44][R10.64+0x41] ;  /* 0x0000412c0a9b7981 */ /* 0x000e64000c1e1100 */
[----:B-1----:R-:W-:-:S05]  /*4c60*/  PRMT R13, R155, 0x8880, RZ ;  /* 0x000088809b0d7816 */ /* 0x002fca00000000ff */
[----:B------:R-:W-:-:S07]  /*4c70*/  IMAD R12, R13, R144, RZ ;  /* 0x000000900d0c7224 */ /* 0x000fce00078e02ff */
.L_x_106:
[----:B------:R-:W-:Y:S05]  /*4c80*/  BSYNC B1 ;  /* 0x0000000000017941 */ /* 0x000fea0003800000 */
.L_x_105:
[----:B------:R-:W-:Y:S01]  /*4c90*/  @!P0 IMAD R107, R107, R145, R12 ;  /* 0x000000916b6b8224 */ /* 0x000fe200078e020c */
[----:B------:R-:W-:Y:S04]  /*4ca0*/  BSSY B1, `(.L_x_107) ;  /* 0x0000006000017945 */ /* 0x000fe80003800000 */
[----:B------:R0:W-:Y:S01]  /*4cb0*/  @!P0 STG.E.U8 desc[UR44][R6.64+0x41], R107 ;  /* 0x0000416b06008986 */ /* 0x0001e2000c10112c */
[----:B------:R-:W-:Y:S05]  /*4cc0*/  @P5 BRA `(.L_x_108) ;  /* 0x00000000000c5947 */ /* 0x000fea0003800000 */
[----:B------:R-:W1:Y:S02]  /*4cd0*/  LDG.E.U8 R155, desc[UR44][R8.64+0x48] ;  /* 0x0000482c089b7981 */ /* 0x000e64000c1e1100 */
[----:B-1----:R-:W-:-:S05]  /*4ce0*/  PRMT R13, R155, 0x8880, RZ ;  /* 0x000088809b0d7816 */ /* 0x002fca00000000ff */
[----:B------:R-:W-:-:S07]  /*4cf0*/  IMAD R12, R13, R144, RZ ;  /* 0x000000900d0c7224 */ /* 0x000fce00078e02ff */
.L_x_108:
[----:B------:R-:W-:Y:S05]  /*4d00*/  BSYNC B1 ;  /* 0x0000000000017941 */ /* 0x000fea0003800000 */
.L_x_107:
[----:B-1----:R-:W-:Y:S01]  /*4d10*/  @!P5 IMAD R13, R108, R145, R12 ;  /* 0x000000916c0dd224 */ /* 0x002fe200078e020c */
[----:B------:R-:W-:Y:S04]  /*4d20*/  BSSY B1, `(.L_x_109) ;  /* 0x0000006000017945 */ /* 0x000fe80003800000 */
[----:B------:R1:W-:Y:S01]  /*4d30*/  @!P5 STG.E.U8 desc[UR44][R4.64+0x48], R13 ;  /* 0x0000480d0400d986 */ /* 0x0003e2000c10112c */
[----:B------:R-:W-:Y:S05]  /*4d40*/  @P4 BRA `(.L_x_110) ;  /* 0x00000000000c4947 */ /* 0x000fea0003800000 */
[----:B------:R-:W1:Y:S02]  /*4d50*/  LDG.E.U8 R155, desc[UR44][R8.64+0x49] ;  /* 0x0000492c089b7981 */ /* 0x000e64000c1e1100 */
[----:B-1----:R-:W-:-:S05]  /*4d60*/  PRMT R13, R155, 0x8880, RZ ;  /* 0x000088809b0d7816 */ /* 0x002fca00000000ff */
[----:B------:R-:W-:-:S07]  /*4d70*/  IMAD R12, R13, R144, RZ ;  /* 0x000000900d0c7224 */ /* 0x000fce00078e02ff */
.L_x_110:
[----:B------:R-:W-:Y:S05]  /*4d80*/  BSYNC B1 ;  /* 0x0000000000017941 */ /* 0x000fea0003800000 */
.L_x_109:
        /* <DEDUP_REMOVED lines=13> */
.L_x_112:
[----:B------:R-:W-:Y:S05]  /*4e60*/  BSYNC B1 ;  /* 0x0000000000017941 */ /* 0x000fea0003800000 */
.L_x_111:
[----:B-1----:R-:W-:Y:S01]  /*4e70*/  @!P3 IMAD R13, R110, R145, R12 ;  /* 0x000000916e0db224 */ /* 0x002fe200078e020c */
[----:B------:R-:W-:Y:S04]  /*4e80*/  BSSY B1, `(.L_x_113) ;  /* 0x0000006000017945 */ /* 0x000fe80003800000 */
[----:B------:R1:W-:Y:S01]  /*4e90*/  @!P3 STG.E.U8 desc[UR44][R6.64+0x48], R13 ;  /* 0x0000480d0600b986 */ /* 0x0003e2000c10112c */
[----:B------:R-:W-:Y:S05]  /*4ea0*/  @P2 BRA `(.L_x_114) ;  /* 0x00000000000c2947 */ /* 0x000fea0003800000 */
[----:B------:R-:W1:Y:S02]  /*4eb0*/  LDG.E.U8 R155, desc[UR44][R10.64+0x49] ;  /* 0x0000492c0a9b7981 */ /* 0x000e64000c1e1100 */
[----:B-1----:R-:W-:-:S05]  /*4ec0*/  PRMT R13, R155, 0x8880, RZ ;  /* 0x000088809b0d7816 */ /* 0x002fca00000000ff */
[----:B------:R-:W-:-:S07]  /*4ed0*/  IMAD R12, R13, R144, RZ ;  /* 0x000000900d0c7224 */ /* 0x000fce00078e02ff */
.L_x_114:
[----:B------:R-:W-:Y:S05]  /*4ee0*/  BSYNC B1 ;  /* 0x0000000000017941 */ /* 0x000fea0003800000 */
.L_x_113:
[----:B------:R-:W-:Y:S01]  /*4ef0*/  @!P2 IMAD R111, R111, R145, R12 ;  /* 0x000000916f6fa224 */ /* 0x000fe200078e020c */
[----:B------:R-:W-:Y:S04]  /*4f00*/  BSSY B1, `(.L_x_115) ;  /* 0x0000006000017945 */ /* 0x000fe80003800000 */
[----:B------:R0:W-:Y:S01]  /*4f10*/  @!P2 STG.E.U8 desc[UR44][R6.64+0x49], R111 ;  /* 0x0000496f0600a986 */ /* 0x0001e2000c10112c */
[----:B------:R-:W-:Y:S05]  /*4f20*/  @P5 BRA `(.L_x_116) ;  /* 0x00000000000c5947 */ /* 0x000fea0003800000 */
[----:B------:R-:W1:Y:S02]  /*4f30*/  LDG.E.U8 R155, desc[UR44][R8.64+0x50] ;  /* 0x0000502c089b7981 */ /* 0x000e64000c1e1100 */
[----:B-1----:R-:W-:-:S05]  /*4f40*/  PRMT R13, R155, 0x8880, RZ ;  /* 0x000088809b0d7816 */ /* 0x002fca00000000ff */
[----:B------:R-:W-:-:S07]  /*4f50*/  IMAD R12, R13, R144, RZ ;  /* 0x000000900d0c7224 */ /* 0x000fce00078e02ff */
.L_x_116:
[----:B------:R-:W-:Y:S05]  /*4f60*/  BSYNC B1 ;  /* 0x0000000000017941 */ /* 0x000fea0003800000 */
.L_x_115:
[----:B-1----:R-:W-:Y:S01]  /*4f70*/  @!P5 IMAD R13, R96, R145, R12 ;  /* 0x00000091600dd224 */ /* 0x002fe200078e020c */
[----:B------:R-:W-:Y:S04]  /*4f80*/  BSSY B1, `(.L_x_117) ;  /* 0x0000006000017945 */ /* 0x000fe80003800000 */
[----:B------:R1:W-:Y:S01]  /*4f90*/  @!P5 STG.E.U8 desc[UR44][R4.64+0x50], R13 ;  /* 0x0000500d0400d986 */ /* 0x0003e2000c10112c */
[----:B------:R-:W-:Y:S05]  /*4fa0*/  @P4 BRA `(.L_x_118) ;  /* 0x00000000000c4947 */ /* 0x000fea0003800000 */
[----:B------:R-:W1:Y:S02]  /*4fb0*/  LDG.E.U8 R155, desc[UR44][R8.64+0x51] ;  /* 0x0000512c089b7981 */ /* 0x000e64000c1e1100 */
[----:B-1----:R-:W-:-:S05]  /*4fc0*/  PRMT R13, R155, 0x8880, RZ ;  /* 0x000088809b0d7816 */ /* 0x002fca00000000ff */
[----:B------:R-:W-:-:S07]  /*4fd0*/  IMAD R12, R13, R144, RZ ;  /* 0x000000900d0c7224 */ /* 0x000fce00078e02ff */
.L_x_118:
[----:B------:R-:W-:Y:S05]  /*4fe0*/  BSYNC B1 ;  /* 0x0000000000017941 */ /* 0x000fea0003800000 */
.L_x_117:
        /* <DEDUP_REMOVED lines=13> */
.L_x_120:
[----:B------:R-:W-:Y:S05]  /*50c0*/  BSYNC B1 ;  /* 0x0000000000017941 */ /* 0x000fea0003800000 */
.L_x_119:
[----:B-1----:R-:W-:Y:S01]  /*50d0*/  @!P1 IMAD R13, R98, R145, R12 ;  /* 0x00000091620d9224 */ /* 0x002fe200078e020c */
[----:B------:R-:W-:Y:S04]  /*50e0*/  BSSY B1, `(.L_x_121) ;  /* 0x0000006000017945 */ /* 0x000fe80003800000 */
[----:B------:R1:W-:Y:S01]  /*50f0*/  @!P1 STG.E.U8 desc[UR44][R6.64+0x50], R13 ;  /* 0x0000500d06009986 */ /* 0x0003e2000c10112c */
[----:B------:R-:W-:Y:S05]  /*5100*/  @P0 BRA `(.L_x_122) ;  /* 0x00000000000c0947 */ /* 0x000fea0003800000 */
[----:B------:R-:W1:Y:S02]  /*5110*/  LDG.E.U8 R155, desc[UR44][R10.64+0x51] ;  /* 0x0000512c0a9b7981 */ /* 0x000e64000c1e1100 */
[----:B-1----:R-:W-:-:S05]  /*5120*/  PRMT R13, R155, 0x8880, RZ ;  /* 0x000088809b0d7816 */ /* 0x002fca00000000ff */
[----:B------:R-:W-:-:S07]  /*5130*/  IMAD R12, R13, R144, RZ ;  /* 0x000000900d0c7224 */ /* 0x000fce00078e02ff */
.L_x_122:
[----:B------:R-:W-:Y:S05]  /*5140*/  BSYNC B1 ;  /* 0x0000000000017941 */ /* 0x000fea0003800000 */
.L_x_121:
[----:B------:R-:W-:Y:S01]  /*5150*/  @!P0 IMAD R99, R99, R145, R12 ;  /* 0x0000009163638224 */ /* 0x000fe200078e020c */
[----:B------:R-:W-:Y:S04]  /*5160*/  BSSY B1, `(.L_x_123) ;  /* 0x0000006000017945 */ /* 0x000fe80003800000 */
[----:B------:R0:W-:Y:S01]  /*5170*/  @!P0 STG.E.U8 desc[UR44][R6.64+0x51], R99 ;  /* 0x0000516306008986 */ /* 0x0001e2000c10112c */
[----:B------:R-:W-:Y:S05]  /*5180*/  @P5 BRA `(.L_x_124) ;  /* 0x00000000000c5947 */ /* 0x000fea0003800000 */
[----:B------:R-:W1:Y:S02]  /*5190*/  LDG.E.U8 R155, desc[UR44][R8.64+0x58] ;  /* 0x0000582c089b7981 */ /* 0x000e64000c1e1100 */
[----:B-1----:R-:W-:-:S05]  /*51a0*/  PRMT R13, R155, 0x8880, RZ ;  /* 0x000088809b0d7816 */ /* 0x002fca00000000ff */
[----:B------:R-:W-:-:S07]  /*51b0*/  IMAD R12, R13, R144, RZ ;  /* 0x000000900d0c7224 */ /* 0x000fce00078e02ff */
.L_x_124:
[----:B------:R-:W-:Y:S05]  /*51c0*/  BSYNC B1 ;  /* 0x0000000000017941 */ /* 0x000fea0003800000 */
.L_x_123:
[----:B-1----:R-:W-:Y:S01]  /*51d0*/  @!P5 IMAD R13, R100, R145, R12 ;  /* 0x00000091640dd224 */ /* 0x002fe200078e020c */
[----:B------:R-:W-:Y:S04]  /*51e0*/  BSSY B1, `(.L_x_125) ;  /* 0x0000006000017945 */ /* 0x000fe80003800000 */
[----:B------:R1:W-:Y:S01]  /*51f0*/  @!P5 STG.E.U8 desc[UR44][R4.64+0x58], R13 ;  /* 0x0000580d0400d986 */ /* 0x0003e2000c10112c */
[----:B------:R-:W-:Y:S05]  /*5200*/  @P4 BRA `(.L_x_126) ;  /* 0x00000000000c4947 */ /* 0x000fea0003800000 */
[----:B------:R-:W1:Y:S02]  /*5210*/  LDG.E.U8 R155, desc[UR44][R8.64+0x59] ;  /* 0x0000592c089b7981 */ /* 0x000e64000c1e1100 */
[----:B-1----:R-:W-:-:S05]  /*5220*/  PRMT R13, R155, 0x8880, RZ ;  /* 0x000088809b0d7816 */ /* 0x002fca00000000ff */
[----:B------:R-:W-:-:S07]  /*5230*/  IMAD R12, R13, R144, RZ ;  /* 0x000000900d0c7224 */ /* 0x000fce00078e02ff */
.L_x_126:
[----:B------:R-:W-:Y:S05]  /*5240*/  BSYNC B1 ;  /* 0x0000000000017941 */ /* 0x000fea0003800000 */
.L_x_125:
        /* <DEDUP_REMOVED lines=13> */
.L_x_128:
[----:B------:R-:W-:Y:S05]  /*5320*/  BSYNC B1 ;  /* 0x0000000000017941 */ /* 0x000fea0003800000 */
.L_x_127:
[----:B-1----:R-:W-:Y:S01]  /*5330*/  @!P3 IMAD R13, R102, R145, R12 ;  /* 0x00000091660db224 */ /* 0x002fe200078e020c */
[----:B------:R-:W-:Y:S04]  /*5340*/  BSSY B1, `(.L_x_129) ;  /* 0x0000006000017945 */ /* 0x000fe80003800000 */
[----:B------:R1:W-:Y:S01]  /*5350*/  @!P3 STG.E.U8 desc[UR44][R6.64+0x58], R13 ;  /* 0x0000580d0600b986 */ /* 0x0003e2000c10112c */
[----:B------:R-:W-:Y:S05]  /*5360*/  @P2 BRA `(.L_x_130) ;  /* 0x00000000000c2947 */ /* 0x000fea0003800000 */
[----:B------:R-:W1:Y:S02]  /*5370*/  LDG.E.U8 R155, desc[UR44][R10.64+0x59] ;  /* 0x0000592c0a9b7981 */ /* 0x000e64000c1e1100 */
[----:B-1----:R-:W-:-:S05]  /*5380*/  PRMT R13, R155, 0x8880, RZ ;  /* 0x000088809b0d7816 */ /* 0x002fca00000000ff */
[----:B------:R-:W-:-:S07]  /*5390*/  IMAD R12, R13, R144, RZ ;  /* 0x000000900d0c7224 */ /* 0x000fce00078e02ff */
.L_x_130:
[----:B------:R-:W-:Y:S05]  /*53a0*/  BSYNC B1 ;  /* 0x0000000000017941 */ /* 0x000fea0003800000 */
.L_x_129:
[----:B------:R-:W-:Y:S01]  /*53b0*/  @!P2 IMAD R103, R103, R145, R12 ;  /* 0x000000916767a224 */ /* 0x000fe200078e020c */
[----:B------:R-:W-:Y:S04]  /*53c0*/  BSSY B1, `(.L_x_131) ;  /* 0x0000006000017945 */ /* 0x000fe80003800000 */
[----:B------:R0:W-:Y:S01]  /*53d0*/  @!P2 STG.E.U8 desc[UR44][R6.64+0x59], R103 ;  /* 0x000059670600a986 */ /* 0x0001e2000c10112c */
[----:B------:R-:W-:Y:S05]  /*53e0*/  @P5 BRA `(.L_x_132) ;  /* 0x00000000000c5947 */ /* 0x000fea0003800000 */
[----:B------:R-:W1:Y:S02]  /*53f0*/  LDG.E.U8 R155, desc[UR44][R8.64+0x60] ;  /* 0x0000602c089b7981 */ /* 0x000e64000c1e1100 */
[----:B-1----:R-:W-:-:S05]  /*5400*/  PRMT R13, R155, 0x8880, RZ ;  /* 0x000088809b0d7816 */ /* 0x002fca00000000ff */
[----:B------:R-:W-:-:S07]  /*5410*/  IMAD R12, R13, R144, RZ ;  /* 0x000000900d0c7224 */ /* 0x000fce00078e02ff */
.L_x_132:
[----:B------:R-:W-:Y:S05]  /*5420*/  BSYNC B1 ;  /* 0x0000000000017941 */ /* 0x000fea0003800000 */
.L_x_131:
[----:B-1----:R-:W-:Y:S01]  /*5430*/  @!P5 IMAD R13, R88, R145, R12 ;  /* 0x00000091580dd224 */ /* 0x002fe200078e020c */
[----:B------:R-:W-:Y:S04]  /*5440*/  BSSY B1, `(.L_x_133) ;  /* 0x0000006000017945 */ /* 0x000fe80003800000 */
[----:B------:R1:W-:Y:S01]  /*5450*/  @!P5 STG.E.U8 desc[UR44][R4.64+0x60], R13 ;  /* 0x0000600d0400d986 */ /* 0x0003e2000c10112c */
[----:B------:R-:W-:Y:S05]  /*5460*/  @P4 BRA `(.L_x_134) ;  /* 0x00000000000c4947 */ /* 0x000fea0003800000 */
[----:B------:R-:W1:Y:S02]  /*5470*/  LDG.E.U8 R155, desc[UR44][R8.64+0x61] ;  /* 0x0000612c089b7981 */ /* 0x000e64000c1e1100 */
[----:B-1----:R-:W-:-:S05]  /*5480*/  PRMT R13, R155, 0x8880, RZ ;  /* 0x000088809b0d7816 */ /* 0x002fca00000000ff */
[----:B------:R-:W-:-:S07]  /*5490*/  IMAD R12, R13, R144, RZ ;  /* 0x000000900d0c7224 */ /* 0x000fce00078e02ff */
.L_x_134:
[----:B------:R-:W-:Y:S05]  /*54a0*/  BSYNC B1 ;  /* 0x0000000000017941 */ /* 0x000fea0003800000 */
.L_x_133:
        /* <DEDUP_REMOVED lines=13> */
.L_x_136:
[----:B------:R-:W-:Y:S05]  /*5580*/  BSYNC B1 ;  /* 0x0000000000017941 */ /* 0x000fea0003800000 */
.L_x_135:
[----:B-1----:R-:W-:Y:S01]  /*5590*/  @!P1 IMAD R13, R90, R145, R12 ;  /* 0x000000915a0d9224 */ /* 0x002fe200078e020c */
[----:B------:R-:W-:Y:S04]  /*55a0*/  BSSY B1, `(.L_x_137) ;  /* 0x0000006000017945 */ /* 0x000fe80003800000 */
[----:B------:R1:W-:Y:S01]  /*55b0*/  @!P1 STG.E.U8 desc[UR44][R6.64+0x60], R13 ;  /* 0x0000600d06009986 */ /* 0x0003e2000c10112c */
[----:B------:R-:W-:Y:S05]  /*55c0*/  @P0 BRA `(.L_x_138) ;  /* 0x00000000000c0947 */ /* 0x000fea0003800000 */
[----:B------:R-:W1:Y:S02]  /*55d0*/  LDG.E.U8 R155, desc[UR44][R10.64+0x61] ;  /* 0x0000612c0a9b7981 */ /* 0x000e64000c1e1100 */
[----:B-1----:R-:W-:-:S05]  /*55e0*/  PRMT R13, R155, 0x8880, RZ ;  /* 0x000088809b0d7816 */ /* 0x002fca00000000ff */
[----:B------:R-:W-:-:S07]  /*55f0*/  IMAD R12, R13, R144, RZ ;  /* 0x000000900d0c7224 */ /* 0x000fce00078e02ff */
.L_x_138:
[----:B------:R-:W-:Y:S05]  /*5600*/  BSYNC B1 ;  /* 0x0000000000017941 */ /* 0x000fea0003800000 */
.L_x_137:
[----:B------:R-:W-:Y:S01]  /*5610*/  @!P0 IMAD R91, R91, R145, R12 ;  /* 0x000000915b5b8224 */ /* 0x000fe200078e020c */
[----:B------:R-:W-:Y:S04]  /*5620*/  BSSY B1, `(.L_x_139) ;  /* 0x0000006000017945 */ /* 0x000fe80003800000 */
[----:B------:R0:W-:Y:S01]  /*5630*/  @!P0 STG.E.U8 desc[UR44][R6.64+0x61], R91 ;  /* 0x0000615b06008986 */ /* 0x0001e2000c10112c */
[----:B------:R-:W-:Y:S05]  /*5640*/  @P5 BRA `(.L_x_140) ;  /* 0x00000000000c5947 */ /* 0x000fea0003800000 */
[----:B------:R-:W1:Y:S02]  /*5650*/  LDG.E.U8 R155, desc[UR44][R8.64+0x68] ;  /* 0x0000682c089b7981 */ /* 0x000e64000c1e1100 */
[----:B-1----:R-:W-:-:S05]  /*5660*/  PRMT R13, R155, 0x8880, RZ ;  /* 0x000088809b0d7816 */ /* 0x002fca00000000ff */
[----:B------:R-:W-:-:S07]  /*5670*/  IMAD R12, R13, R144, RZ ;  /* 0x000000900d0c7224 */ /* 0x000fce00078e02ff */
.L_x_140:
[----:B------:R-:W-:Y:S05]  /*5680*/  BSYNC B1 ;  /* 0x0000000000017941 */ /* 0x000fea0003800000 */
.L_x_139:
[----:B-1----:R-:W-:Y:S01]  /*5690*/  @!P5 IMAD R13, R92, R145, R12 ;  /* 0x000000915c0dd224 */ /* 0x002fe200078e020c */
[----:B------:R-:W-:Y:S04]  /*56a0*/  BSSY B1, `(.L_x_141) ;  /* 0x0000006000017945 */ /* 0x000fe80003800000 */
[----:B------:R1:W-:Y:S01]  /*56b0*/  @!P5 STG.E.U8 desc[UR44][R4.64+0x68], R13 ;  /* 0x0000680d0400d986 */ /* 0x0003e2000c10112c */
[----:B------:R-:W-:Y:S05]  /*56c0*/  @P4 BRA `(.L_x_142) ;  /* 0x00000000000c4947 */ /* 0x000fea0003800000 */
[----:B------:R-:W1:Y:S02]  /*56d0*/  LDG.E.U8 R155, desc[UR44][R8.64+0x69] ;  /* 0x0000692c089b7981 */ /* 0x000e64000c1e1100 */
[----:B-1----:R-:W-:-:S05]  /*56e0*/  PRMT R13, R155, 0x8880, RZ ;  /* 0x000088809b0d7816 */ /* 0x002fca00000000ff */
[----:B------:R-:W-:-:S07]  /*56f0*/  IMAD R12, R13, R144, RZ ;  /* 0x000000900d0c7224 */ /* 0x000fce00078e02ff */
.L_x_142:
[----:B------:R-:W-:Y:S05]  /*5700*/  BSYNC B1 ;  /* 0x0000000000017941 */ /* 0x000fea0003800000 */
.L_x_141:
        /* <DEDUP_REMOVED lines=13> */
.L_x_144:
[----:B------:R-:W-:Y:S05]  /*57e0*/  BSYNC B1 ;  /* 0x0000000000017941 */ /* 0x000fea0003800000 */
.L_x_143:
[----:B-1----:R-:W-:Y:S01]  /*57f0*/  @!P3 IMAD R13, R94, R145, R12 ;  /* 0x000000915e0db224 */ /* 0x002fe200078e020c */
[----:B------:R-:W-:Y:S04]  /*5800*/  BSSY B1, `(.L_x_145) ;  /* 0x0000006000017945 */ /* 0x000fe80003800000 */
[----:B------:R1:W-:Y:S01]  /*5810*/  @!P3 STG.E.U8 desc[UR44][R6.64+0x68], R13 ;  /* 0x0000680d0600b986 */ /* 0x0003e2000c10112c */
[----:B------:R-:W-:Y:S05]  /*5820*/  @P2 BRA `(.L_x_146) ;  /* 0x00000000000c2947 */ /* 0x000fea0003800000 */
[----:B------:R-:W1:Y:S02]  /*5830*/  LDG.E.U8 R155, desc[UR44][R10.64+0x69] ;  /* 0x0000692c0a9b7981 */ /* 0x000e64000c1e1100 */
[----:B-1----:R-:W-:-:S05]  /*5840*/  PRMT R13, R155, 0x8880, RZ ;  /* 0x000088809b0d7816 */ /* 0x002fca00000000ff */
[----:B------:R-:W-:-:S07]  /*5850*/  IMAD R12, R13, R144, RZ ;  /* 0x000000900d0c7224 */ /* 0x000fce00078e02ff */
.L_x_146:
[----:B------:R-:W-:Y:S05]  /*5860*/  BSYNC B1 ;  /* 0x0000000000017941 */ /* 0x000fea0003800000 */
.L_x_145:
[----:B------:R-:W-:Y:S01]  /*5870*/  @!P2 IMAD R95, R95, R145, R12 ;  /* 0x000000915f5fa224 */ /* 0x000fe200078e020c */
[----:B------:R-:W-:Y:S04]  /*5880*/  BSSY B1, `(.L_x_147) ;  /* 0x0000006000017945 */ /* 0x000fe80003800000 */
[----:B------:R0:W-:Y:S01]  /*5890*/  @!P2 STG.E.U8 desc[UR44][R6.64+0x69], R95 ;  /* 0x0000695f0600a986 */ /* 0x0001e2000c10112c */
[----:B------:R-:W-:Y:S05]  /*58a0*/  @P5 BRA `(.L_x_148) ;  /* 0x00000000000c5947 */ /* 0x000fea0003800000 */
[----:B------:R-:W1:Y:S02]  /*58b0*/  LDG.E.U8 R155, desc[UR44][R8.64+0x70] ;  /* 0x0000702c089b7981 */ /* 0x000e64000c1e1100 */
[----:B-1----:R-:W-:-:S05]  /*58c0*/  PRMT R13, R155, 0x8880, RZ ;  /* 0x000088809b0d7816 */ /* 0x002fca00000000ff */
[----:B------:R-:W-:-:S07]  /*58d0*/  IMAD R12, R13, R144, RZ ;  /* 0x000000900d0c7224 */ /* 0x000fce00078e02ff */
.L_x_148:
[----:B------:R-:W-:Y:S05]  /*58e0*/  BSYNC B1 ;  /* 0x0000000000017941 */ /* 0x000fea0003800000 */
.L_x_147:
[----:B-1----:R-:W-:Y:S01]  /*58f0*/  @!P5 IMAD R13, R80, R145, R12 ;  /* 0x00000091500dd224 */ /* 0x002fe200078e020c */
[----:B------:R-:W-:Y:S04]  /*5900*/  BSSY B1, `(.L_x_149) ;  /* 0x0000006000017945 */ /* 0x000fe80003800000 */
[----:B------:R1:W-:Y:S01]  /*5910*/  @!P5 STG.E.U8 desc[UR44][R4.64+0x70], R13 ;  /* 0x0000700d0400d986 */ /* 0x0003e2000c10112c */
[----:B------:R-:W-:Y:S05]  /*5920*/  @P4 BRA `(.L_x_150) ;  /* 0x00000000000c4947 */ /* 0x000fea0003800000 */
[----:B------:R-:W1:Y:S02]  /*5930*/  LDG.E.U8 R155, desc[UR44][R8.64+0x71] ;  /* 0x0000712c089b7981 */ /* 0x000e64000c1e1100 */
[----:B-1----:R-:W-:-:S05]  /*5940*/  PRMT R13, R155, 0x8880, RZ ;  /* 0x000088809b0d7816 */ /* 0x002fca00000000ff */
[----:B------:R-:W-:-:S07]  /*5950*/  IMAD R12, R13, R144, RZ ;  /* 0x000000900d0c7224 */ /* 0x000fce00078e02ff */
.L_x_150:
[----:B------:R-:W-:Y:S05]  /*5960*/  BSYNC B1 ;  /* 0x0000000000017941 */ /* 0x000fea0003800000 */
.L_x_149:
        /* <DEDUP_REMOVED lines=13> */
.L_x_152:
[----:B------:R-:W-:Y:S05]  /*5a40*/  BSYNC B1 ;  /* 0x0000000000017941 */ /* 0x000fea0003800000 */
.L_x_151:
[----:B-1----:R-:W-:Y:S01]  /*5a50*/  @!P1 IMAD R13, R82, R145, R12 ;  /* 0x00000091520d9224 */ /* 0x002fe200078e020c */
[----:B------:R-:W-:Y:S04]  /*5a60*/  BSSY B1, `(.L_x_153) ;  /* 0x0000006000017945 */ /* 0x000fe80003800000 */
[----:B------:R1:W-:Y:S01]  /*5a70*/  @!P1 STG.E.U8 desc[UR44][R6.64+0x70], R13 ;  /* 0x0000700d06009986 */ /* 0x0003e2000c10112c */
[----:B------:R-:W-:Y:S05]  /*5a80*/  @P0 BRA `(.L_x_154) ;  /* 0x00000000000c0947 */ /* 0x000fea0003800000 */
[----:B------:R-:W1:Y:S02]  /*5a90*/  LDG.E.U8 R155, desc[UR44][R10.64+0x71] ;  /* 0x0000712c0a9b7981 */ /* 0x000e64000c1e1100 */
[----:B-1----:R-:W-:-:S05]  /*5aa0*/  PRMT R13, R155, 0x8880, RZ ;  /* 0x000088809b0d7816 */ /* 0x002fca00000000ff */
[----:B------:R-:W-:-:S07]  /*5ab0*/  IMAD R12, R13, R144, RZ ;  /* 0x000000900d0c7224 */ /* 0x000fce00078e02ff */
.L_x_154:
[----:B------:R-:W-:Y:S05]  /*5ac0*/  BSYNC B1 ;  /* 0x0000000000017941 */ /* 0x000fea0003800000 */
.L_x_153:
[----:B------:R-:W-:Y:S01]  /*5ad0*/  @!P0 IMAD R83, R83, R145, R12 ;  /* 0x0000009153538224 */ /* 0x000fe200078e020c */
[----:B------:R-:W-:Y:S04]  /*5ae0*/  BSSY B1, `(.L_x_155) ;  /* 0x0000006000017945 */ /* 0x000fe80003800000 */
[----:B------:R0:W-:Y:S01]  /*5af0*/  @!P0 STG.E.U8 desc[UR44][R6.64+0x71], R83 ;  /* 0x0000715306008986 */ /* 0x0001e2000c10112c */
[----:B------:R-:W-:Y:S05]  /*5b00*/  @P5 BRA `(.L_x_156) ;  /* 0x00000000000c5947 */ /* 0x000fea0003800000 */
[----:B------:R-:W1:Y:S02]  /*5b10*/  LDG.E.U8 R155, desc[UR44][R8.64+0x78] ;  /* 0x0000782c089b7981 */ /* 0x000e64000c1e1100 */
[----:B-1----:R-:W-:-:S05]  /*5b20*/  PRMT R13, R155, 0x8880, RZ ;  /* 0x000088809b0d7816 */ /* 0x002fca00000000ff */
[----:B------:R-:W-:-:S07]  /*5b30*/  IMAD R12, R13, R144, RZ ;  /* 0x000000900d0c7224 */ /* 0x000fce00078e02ff */
.L_x_156:
[----:B------:R-:W-:Y:S05]  /*5b40*/  BSYNC B1 ;  /* 0x0000000000017941 */ /* 0x000fea0003800000 */
.L_x_155:
[----:B-1----:R-:W-:Y:S01]  /*5b50*/  @!P5 IMAD R13, R84, R145, R12 ;  /* 0x00000091540dd224 */ /* 0x002fe200078e020c */
[----:B------:R-:W-:Y:S04]  /*5b60*/  BSSY B1, `(.L_x_157) ;  /* 0x0000006000017945 */ /* 0x000fe80003800000 */
[----:B------:R1:W-:Y:S01]  /*5b70*/  @!P5 STG.E.U8 desc[UR44][R4.64+0x78], R13 ;  /* 0x0000780d0400d986 */ /* 0x0003e2000c10112c */
[----:B------:R-:W-:Y:S05]  /*5b80*/  @P4 BRA `(.L_x_158) ;  /* 0x00000000000c4947 */ /* 0x000fea0003800000 */
[----:B------:R-:W1:Y:S02]  /*5b90*/  LDG.E.U8 R155, desc[UR44][R8.64+0x79] ;  /* 0x0000792c089b7981 */ /* 0x000e64000c1e1100 */
[----:B-1----:R-:W-:-:S05]  /*5ba0*/  PRMT R13, R155, 0x8880, RZ ;  /* 0x000088809b0d7816 */ /* 0x002fca00000000ff */
[----:B------:R-:W-:-:S07]  /*5bb0*/  IMAD R12, R13, R144, RZ ;  /* 0x000000900d0c7224 */ /* 0x000fce00078e02ff */
.L_x_158:
[----:B------:R-:W-:Y:S05]  /*5bc0*/  BSYNC B1 ;  /* 0x0000000000017941 */ /* 0x000fea0003800000 */
.L_x_157:
        /* <DEDUP_REMOVED lines=13> */
.L_x_160:
[----:B------:R-:W-:Y:S05]  /*5ca0*/  BSYNC B1 ;  /* 0x0000000000017941 */ /* 0x000fea0003800000 */
.L_x_159:
[----:B-1----:R-:W-:Y:S01]  /*5cb0*/  @!P3 IMAD R13, R86, R145, R12 ;  /* 0x00000091560db224 */ /* 0x002fe200078e020c */
[----:B------:R-:W-:Y:S04]  /*5cc0*/  BSSY B1, `(.L_x_161) ;  /* 0x0000006000017945 */ /* 0x000fe80003800000 */
[----:B------:R1:W-:Y:S01]  /*5cd0*/  @!P3 STG.E.U8 desc[UR44][R6.64+0x78], R13 ;  /* 0x0000780d0600b986 */ /* 0x0003e2000c10112c */
[----:B------:R-:W-:Y:S05]  /*5ce0*/  @P2 BRA `(.L_x_162) ;  /* 0x00000000000c2947 */ /* 0x000fea0003800000 */
[----:B------:R-:W1:Y:S02]  /*5cf0*/  LDG.E.U8 R155, desc[UR44][R10.64+0x79] ;  /* 0x0000792c0a9b7981 */ /* 0x000e64000c1e1100 */
[----:B-1----:R-:W-:-:S05]  /*5d00*/  PRMT R13, R155, 0x8880, RZ ;  /* 0x000088809b0d7816 */ /* 0x002fca00000000ff */
[----:B------:R-:W-:-:S07]  /*5d10*/  IMAD R12, R13, R144, RZ ;  /* 0x000000900d0c7224 */ /* 0x000fce00078e02ff */
.L_x_162:
[----:B------:R-:W-:Y:S05]  /*5d20*/  BSYNC B1 ;  /* 0x0000000000017941 */ /* 0x000fea0003800000 */
.L_x_161:
[----:B------:R-:W-:Y:S01]  /*5d30*/  @!P2 IMAD R87, R87, R145, R12 ;  /* 0x000000915757a224 */ /* 0x000fe200078e020c */
[----:B------:R-:W-:Y:S04]  /*5d40*/  BSSY B1, `(.L_x_163) ;  /* 0x0000006000017945 */ /* 0x000fe80003800000 */
[----:B------:R0:W-:Y:S01]  /*5d50*/  @!P2 STG.E.U8 desc[UR44][R6.64+0x79], R87 ;  /* 0x000079570600a986 */ /* 0x0001e2000c10112c */
[----:B------:R-:W-:Y:S05]  /*5d60*/  @P5 BRA `(.L_x_164) ;  /* 0x00000000000c5947 */ /* 0x000fea0003800000 */
[----:B------:R-:W1:Y:S02]  /*5d70*/  LDG.E.U8 R155, desc[UR44][R8.64+0x80] ;  /* 0x0000802c089b7981 */ /* 0x000e64000c1e1100 */
[----:B-1----:R-:W-:-:S05]  /*5d80*/  PRMT R13, R155, 0x8880, RZ ;  /* 0x000088809b0d7816 */ /* 0x002fca00000000ff */
[----:B------:R-:W-:-:S07]  /*5d90*/  IMAD R12, R13, R144, RZ ;  /* 0x000000900d0c7224 */ /* 0x000fce00078e02ff */
.L_x_164:
[----:B------:R-:W-:Y:S05]  /*5da0*/  BSYNC B1 ;  /* 0x0000000000017941 */ /* 0x000fea0003800000 */
.L_x_163:
[----:B-1----:R-:W-:Y:S01]  /*5db0*/  @!P5 IMAD R13, R72, R145, R12 ;  /* 0x00000091480dd224 */ /* 0x002fe200078e020c */
[----:B------:R-:W-:Y:S04]  /*5dc0*/  BSSY B1, `(.L_x_165) ;  /* 0x0000006000017945 */ /* 0x000fe80003800000 */
[----:B------:R1:W-:Y:S01]  /*5dd0*/  @!P5 STG.E.U8 desc[UR44][R4.64+0x80], R13 ;  /* 0x0000800d0400d986 */ /* 0x0003e2000c10112c */
[----:B------:R-:W-:Y:S05]  /*5de0*/  @P4 BRA `(.L_x_166) ;  /* 0x00000000000c4947 */ /* 0x000fea0003800000 */
[----:B------:R-:W1:Y:S02]  /*5df0*/  LDG.E.U8 R155, desc[UR44][R8.64+0x81] ;  /* 0x0000812c089b7981 */ /* 0x000e64000c1e1100 */
[----:B-1----:R-:W-:-:S05]  /*5e00*/  PRMT R13, R155, 0x8880, RZ ;  /* 0x000088809b0d7816 */ /* 0x002fca00000000ff */
[----:B------:R-:W-:-:S07]  /*5e10*/  IMAD R12, R13, R144, RZ ;  /* 0x000000900d0c7224 */ /* 0x000fce00078e02ff */
.L_x_166:
[----:B------:R-:W-:Y:S05]  /*5e20*/  BSYNC B1 ;  /* 0x0000000000017941 */ /* 0x000fea0003800000 */
.L_x_165:
        /* <DEDUP_REMOVED lines=13> */
.L_x_168:
[----:B------:R-:W-:Y:S05]  /*5f00*/  BSYNC B1 ;  /* 0x0000000000017941 */ /* 0x000fea0003800000 */
.L_x_167:
[----:B-1----:R-:W-:Y:S01]  /*5f10*/  @!P1 IMAD R13, R74, R145, R12 ;  /* 0x000000914a0d9224 */ /* 0x002fe200078e020c */
[----:B------:R-:W-:Y:S04]  /*5f20*/  BSSY B1, `(.L_x_169) ;  /* 0x0000006000017945 */ /* 0x000fe80003800000 */
[----:B------:R1:W-:Y:S01]  /*5f30*/  @!P1 STG.E.U8 desc[UR44][R6.64+0x80], R13 ;  /* 0x0000800d06009986 */ /* 0x0003e2000c10112c */
[----:B------:R-:W-:Y:S05]  /*5f40*/  @P0 BRA `(.L_x_170) ;  /* 0x00000000000c0947 */ /* 0x000fea0003800000 */
[----:B------:R-:W1:Y:S02]  /*5f50*/  LDG.E.U8 R155, desc[UR44][R10.64+0x81] ;  /* 0x0000812c0a9b7981 */ /* 0x000e64000c1e1100 */
[----:B-1----:R-:W-:-:S05]  /*5f60*/  PRMT R13, R155, 0x8880, RZ ;  /* 0x000088809b0d7816 */ /* 0x002fca00000000ff */
[----:B------:R-:W-:-:S07]  /*5f70*/  IMAD R12, R13, R144, RZ ;  /* 0x000000900d0c7224 */ /* 0x000fce00078e02ff */
.L_x_170:
[----:B------:R-:W-:Y:S05]  /*5f80*/  BSYNC B1 ;  /* 0x0000000000017941 */ /* 0x000fea0003800000 */
.L_x_169:
[----:B------:R-:W-:Y:S01]  /*5f90*/  @!P0 IMAD R75, R75, R145, R12 ;  /* 0x000000914b4b8224 */ /* 0x000fe200078e020c */
[----:B------:R-:W-:Y:S04]  /*5fa0*/  BSSY B1, `(.L_x_171) ;  /* 0x0000006000017945 */ /* 0x000fe80003800000 */
[----:B------:R0:W-:Y:S01]  /*5fb0*/  @!P0 STG.E.U8 desc[UR44][R6.64+0x81], R75 ;  /* 0x0000814b06008986 */ /* 0x0001e2000c10112c */
[----:B------:R-:W-:Y:S05]  /*5fc0*/  @P5 BRA `(.L_x_172) ;  /* 0x00000000000c5947 */ /* 0x000fea0003800000 */
[----:B------:R-:W1:Y:S02]  /*5fd0*/  LDG.E.U8 R155, desc[UR44][R8.64+0x88] ;  /* 0x0000882c089b7981 */ /* 0x000e64000c1e1100 */
[----:B-1----:R-:W-:-:S05]  /*5fe0*/  PRMT R13, R155, 0x8880, RZ ;  /* 0x000088809b0d7816 */ /* 0x002fca00000000ff */
[----:B------:R-:W-:-:S07]  /*5ff0*/  IMAD R12, R13, R144, RZ ;  /* 0x000000900d0c7224 */ /* 0x000fce00078e02ff */
.L_x_172:
[----:B------:R-:W-:Y:S05]  /*6000*/  BSYNC B1 ;  /* 0x0000000000017941 */ /* 0x000fea0003800000 */
.L_x_171:
[----:B-1----:R-:W-:Y:S01]  /*6010*/  @!P5 IMAD R13, R76, R145, R12 ;  /* 0x000000914c0dd224 */ /* 0x002fe200078e020c */
[----:B------:R-:W-:Y:S04]  /*6020*/  BSSY B1, `(.L_x_173) ;  /* 0x0000006000017945 */ /* 0x000fe80003800000 */
[----:B------:R1:W-:Y:S01]  /*6030*/  @!P5 STG.E.U8 desc[UR44][R4.64+0x88], R13 ;  /* 0x0000880d0400d986 */ /* 0x0003e2000c10112c */
[----:B------:R-:W-:Y:S05]  /*6040*/  @P4 BRA `(.L_x_174) ;  /* 0x00000000000c4947 */ /* 0x000fea0003800000 */
[----:B------:R-:W1:Y:S02]  /*6050*/  LDG.E.U8 R155, desc[UR44][R8.64+0x89] ;  /* 0x0000892c089b7981 */ /* 0x000e64000c1e1100 */
[----:B-1----:R-:W-:-:S05]  /*6060*/  PRMT R13, R155, 0x8880, RZ ;  /* 0x000088809b0d7816 */ /* 0x002fca00000000ff */
[----:B------:R-:W-:-:S07]  /*6070*/  IMAD R12, R13, R144, RZ ;  /* 0x000000900d0c7224 */ /* 0x000fce00078e02ff */
.L_x_174:
[----:B------:R-:W-:Y:S05]  /*6080*/  BSYNC B1 ;  /* 0x0000000000017941 */ /* 0x000fea0003800000 */
.L_x_173:
        /* <DEDUP_REMOVED lines=13> */
.L_x_176:
[----:B------:R-:W-:Y:S05]  /*6160*/  BSYNC B1 ;  /* 0x0000000000017941 */ /* 0x000fea0003800000 */
.L_x_175:
[----:B-1----:R-:W-:Y:S01]  /*6170*/  @!P3 IMAD R13, R78, R145, R12 ;  /* 0x000000914e0db224 */ /* 0x002fe200078e020c */
[----:B------:R-:W-:Y:S04]  /*6180*/  BSSY B1, `(.L_x_177) ;  /* 0x0000006000017945 */ /* 0x000fe80003800000 */
[----:B------:R1:W-:Y:S01]  /*6190*/  @!P3 STG.E.U8 desc[UR44][R6.64+0x88], R13 ;  /* 0x0000880d0600b986 */ /* 0x0003e2000c10112c */
[----:B------:R-:W-:Y:S05]  /*61a0*/  @P2 BRA `(.L_x_178) ;  /* 0x00000000000c2947 */ /* 0x000fea0003800000 */
[----:B------:R-:W1:Y:S02]  /*61b0*/  LDG.E.U8 R155, desc[UR44][R10.64+0x89] ;  /* 0x0000892c0a9b7981 */ /* 0x000e64000c1e1100 */
[----:B-1----:R-:W-:-:S05]  /*61c0*/  PRMT R13, R155, 0x8880, RZ ;  /* 0x000088809b0d7816 */ /* 0x002fca00000000ff */
[----:B------:R-:W-:-:S07]  /*61d0*/  IMAD R12, R13, R144, RZ ;  /* 0x000000900d0c7224 */ /* 0x000fce00078e02ff */
.L_x_178:
[----:B------:R-:W-:Y:S05]  /*61e0*/  BSYNC B1 ;  /* 0x0000000000017941 */ /* 0x000fea0003800000 */
.L_x_177:
[----:B------:R-:W-:Y:S01]  /*61f0*/  @!P2 IMAD R79, R79, R145, R12 ;  /* 0x000000914f4fa224 */ /* 0x000fe200078e020c */
[----:B------:R-:W-:Y:S04]  /*6200*/  BSSY B1, `(.L_x_179) ;  /* 0x0000006000017945 */ /* 0x000fe80003800000 */
[----:B------:R0:W-:Y:S01]  /*6210*/  @!P2 STG.E.U8 desc[UR44][R6.64+0x89], R79 ;  /* 0x0000894f0600a986 */ /* 0x0001e2000c10112c */
[----:B------:R-:W-:Y:S05]  /*6220*/  @P5 BRA `(.L_x_180) ;  /* 0x00000000000c5947 */ /* 0x000fea0003800000 */
[----:B------:R-:W1:Y:S02]  /*6230*/  LDG.E.U8 R155, desc[UR44][R8.64+0x90] ;  /* 0x0000902c089b7981 */ /* 0x000e64000c1e1100 */
[----:B-1----:R-:W-:-:S05]  /*6240*/  PRMT R13, R155, 0x8880, RZ ;  /* 0x000088809b0d7816 */ /* 0x002fca00000000ff */
[----:B------:R-:W-:-:S07]  /*6250*/  IMAD R12, R13, R144, RZ ;  /* 0x000000900d0c7224 */ /* 0x000fce00078e02ff */
.L_x_180:
[----:B------:R-:W-:Y:S05]  /*6260*/  BSYNC B1 ;  /* 0x0000000000017941 */ /* 0x000fea0003800000 */
.L_x_179:
[----:B-1----:R-:W-:Y:S01]  /*6270*/  @!P5 IMAD R13, R64, R145, R12 ;  /* 0x00000091400dd224 */ /* 0x002fe200078e020c */
[----:B------:R-:W-:Y:S04]  /*6280*/  BSSY B1, `(.L_x_181) ;  /* 0x0000006000017945 */ /* 0x000fe80003800000 */
[----:B------:R1:W-:Y:S01]  /*6290*/  @!P5 STG.E.U8 desc[UR44][R4.64+0x90], R13 ;  /* 0x0000900d0400d986 */ /* 0x0003e2000c10112c */
[----:B------:R-:W-:Y:S05]  /*62a0*/  @P4 BRA `(.L_x_182) ;  /* 0x00000000000c4947 */ /* 0x000fea0003800000 */
[----:B------:R-:W1:Y:S02]  /*62b0*/  LDG.E.U8 R155, desc[UR44][R8.64+0x91] ;  /* 0x0000912c089b7981 */ /* 0x000e64000c1e1100 */
[----:B-1----:R-:W-:-:S05]  /*62c0*/  PRMT R13, R155, 0x8880, RZ ;  /* 0x000088809b0d7816 */ /* 0x002fca00000000ff */
[----:B------:R-:W-:-:S07]  /*62d0*/  IMAD R12, R13, R144, RZ ;  /* 0x000000900d0c7224 */ /* 0x000fce00078e02ff */
.L_x_182:
[----:B------:R-:W-:Y:S05]  /*62e0*/  BSYNC B1 ;  /* 0x0000000000017941 */ /* 0x000fea0003800000 */
.L_x_181:
        /* <DEDUP_REMOVED lines=13> */
.L_x_184:
[----:B------:R-:W-:Y:S05]  /*63c0*/  BSYNC B1 ;  /* 0x0000000000017941 */ /* 0x000fea0003800000 */
.L_x_183:
[----:B-1----:R-:W-:Y:S01]  /*63d0*/  @!P1 IMAD R13, R66, R145, R12 ;  /* 0x00000091420d9224 */ /* 0x002fe200078e020c */
[----:B------:R-:W-:Y:S04]  /*63e0*/  BSSY B1, `(.L_x_185) ;  /* 0x0000006000017945 */ /* 0x000fe80003800000 */
[----:B------:R1:W-:Y:S01]  /*63f0*/  @!P1 STG.E.U8 desc[UR44][R6.64+0x90], R13 ;  /* 0x0000900d06009986 */ /* 0x0003e2000c10112c */
[----:B------:R-:W-:Y:S05]  /*6400*/  @P0 BRA `(.L_x_186) ;  /* 0x00000000000c0947 */ /* 0x000fea0003800000 */
[----:B------:R-:W1:Y:S02]  /*6410*/  LDG.E.U8 R155, desc[UR44][R10.64+0x91] ;  /* 0x0000912c0a9b7981 */ /* 0x000e64000c1e1100 */
[----:B-1----:R-:W-:-:S05]  /*6420*/  PRMT R13, R155, 0x8880, RZ ;  /* 0x000088809b0d7816 */ /* 0x002fca00000000ff */
[----:B------:R-:W-:-:S07]  /*6430*/  IMAD R12, R13, R144, RZ ;  /* 0x000000900d0c7224 */ /* 0x000fce00078e02ff */
.L_x_186:
[----:B------:R-:W-:Y:S05]  /*6440*/  BSYNC B1 ;  /* 0x0000000000017941 */ /* 0x000fea0003800000 */
.L_x_185:
[----:B------:R-:W-:Y:S01]  /*6450*/  @!P0 IMAD R67, R67, R145, R12 ;  /* 0x0000009143438224 */ /* 0x000fe200078e020c */
[----:B------:R-:W-:Y:S04]  /*6460*/  BSSY B1, `(.L_x_187) ;  /* 0x0000006000017945 */ /* 0x000fe80003800000 */
[----:B------:R0:W-:Y:S01]  /*6470*/  @!P0 STG.E.U8 desc[UR44][R6.64+0x91], R67 ;  /* 0x0000914306008986 */ /* 0x0001e2000c10112c */
[----:B------:R-:W-:Y:S05]  /*6480*/  @P5 BRA `(.L_x_188) ;  /* 0x00000000000c5947 */ /* 0x000fea0003800000 */
[----:B------:R-:W1:Y:S02]  /*6490*/  LDG.E.U8 R155, desc[UR44][R8.64+0x98] ;  /* 0x0000982c089b7981 */ /* 0x000e64000c1e1100 */
[----:B-1----:R-:W-:-:S05]  /*64a0*/  PRMT R13, R155, 0x8880, RZ ;  /* 0x000088809b0d7816 */ /* 0x002fca00000000ff */
[----:B------:R-:W-:-:S07]  /*64b0*/  IMAD R12, R13, R144, RZ ;  /* 0x000000900d0c7224 */ /* 0x000fce00078e02ff */
.L_x_188:
[----:B------:R-:W-:Y:S05]  /*64c0*/  BSYNC B1 ;  /* 0x0000000000017941 */ /* 0x000fea0003800000 */
.L_x_187:
[----:B-1----:R-:W-:Y:S01]  /*64d0*/  @!P5 IMAD R13, R68, R145, R12 ;  /* 0x00000091440dd224 */ /* 0x002fe200078e020c */
[----:B------:R-:W-:Y:S04]  /*64e0*/  BSSY B1, `(.L_x_189) ;  /* 0x0000006000017945 */ /* 0x000fe80003800000 */
[----:B------:R1:W-:Y:S01]  /*64f0*/  @!P5 STG.E.U8 desc[UR44][R4.64+0x98], R13 ;  /* 0x0000980d0400d986 */ /* 0x0003e2000c10112c */
[----:B------:R-:W-:Y:S05]  /*6500*/  @P4 BRA `(.L_x_190) ;  /* 0x00000000000c4947 */ /* 0x000fea0003800000 */
[----:B------:R-:W1:Y:S02]  /*6510*/  LDG.E.U8 R155, desc[UR44][R8.64+0x99] ;  /* 0x0000992c089b7981 */ /* 0x000e64000c1e1100 */
[----:B-1----:R-:W-:-:S05]  /*6520*/  PRMT R13, R155, 0x8880, RZ ;  /* 0x000088809b0d7816 */ /* 0x002fca00000000ff */
[----:B------:R-:W-:-:S07]  /*6530*/  IMAD R12, R13, R144, RZ ;  /* 0x000000900d0c7224 */ /* 0x000fce00078e02ff */
.L_x_190:
[----:B------:R-:W-:Y:S05]  /*6540*/  BSYNC B1 ;  /* 0x0000000000017941 */ /* 0x000fea0003800000 */
.L_x_189:
        /* <DEDUP_REMOVED lines=13> */
.L_x_192:
[----:B------:R-:W-:Y:S05]  /*6620*/  BSYNC B1 ;  /* 0x0000000000017941 */ /* 0x000fea0003800000 */
.L_x_191:
[----:B-1----:R-:W-:Y:S01]  /*6630*/  @!P3 IMAD R13, R70, R145, R12 ;  /* 0x00000091460db224 */ /* 0x002fe200078e020c */
[----:B------:R-:W-:Y:S04]  /*6640*/  BSSY B1, `(.L_x_193) ;  /* 0x0000006000017945 */ /* 0x000fe80003800000 */
[----:B------:R1:W-:Y:S01]  /*6650*/  @!P3 STG.E.U8 desc[UR44][R6.64+0x98], R13 ;  /* 0x0000980d0600b986 */ /* 0x0003e2000c10112c */
[----:B------:R-:W-:Y:S05]  /*6660*/  @P2 BRA `(.L_x_194) ;  /* 0x00000000000c2947 */ /* 0x000fea0003800000 */
[----:B------:R-:W1:Y:S02]  /*6670*/  LDG.E.U8 R155, desc[UR44][R10.64+0x99] ;  /* 0x0000992c0a9b7981 */ /* 0x000e64000c1e1100 */
[----:B-1----:R-:W-:-:S05]  /*6680*/  PRMT R13, R155, 0x8880, RZ ;  /* 0x000088809b0d7816 */ /* 0x002fca00000000ff */
[----:B------:R-:W-:-:S07]  /*6690*/  IMAD R12, R13, R144, RZ ;  /* 0x000000900d0c7224 */ /* 0x000fce00078e02ff */
.L_x_194:
[----:B------:R-:W-:Y:S05]  /*66a0*/  BSYNC B1 ;  /* 0x0000000000017941 */ /* 0x000fea0003800000 */
.L_x_193:
[----:B------:R-:W-:Y:S01]  /*66b0*/  @!P2 IMAD R71, R71, R145, R12 ;  /* 0x000000914747a224 */ /* 0x000fe200078e020c */
[----:B------:R-:W-:Y:S04]  /*66c0*/  BSSY B1, `(.L_x_195) ;  /* 0x0000006000017945 */ /* 0x000fe80003800000 */
[----:B------:R0:W-:Y:S01]  /*66d0*/  @!P2 STG.E.U8 desc[UR44][R6.64+0x99], R71 ;  /* 0x000099470600a986 */ /* 0x0001e2000c10112c */
[----:B------:R-:W-:Y:S05]  /*66e0*/  @P5 BRA `(.L_x_196) ;  /* 0x00000000000c5947 */ /* 0x000fea0003800000 */
[----:B------:R-:W1:Y:S02]  /*66f0*/  LDG.E.U8 R155, desc[UR44][R8.64+0xa0] ;  /* 0x0000a02c089b7981 */ /* 0x000e64000c1e1100 */
[----:B-1----:R-:W-:-:S05]  /*6700*/  PRMT R13, R155, 0x8880, RZ ;  /* 0x000088809b0d7816 */ /* 0x002fca00000000ff */
[----:B------:R-:W-:-:S07]  /*6710*/  IMAD R12, R13, R144, RZ ;  /* 0x000000900d0c7224 */ /* 0x000fce00078e02ff */
.L_x_196:
[----:B------:R-:W-:Y:S05]  /*6720*/  BSYNC B1 ;  /* 0x0000000000017941 */ /* 0x000fea0003800000 */
.L_x_195:
[----:B-1----:R-:W-:Y:S01]  /*6730*/  @!P5 IMAD R13, R56, R145, R12 ;  /* 0x00000091380dd224 */ /* 0x002fe200078e020c */
[----:B------:R-:W-:Y:S04]  /*6740*/  BSSY B1, `(.L_x_197) ;  /* 0x0000006000017945 */ /* 0x000fe80003800000 */
[----:B------:R1:W-:Y:S01]  /*6750*/  @!P5 STG.E.U8 desc[UR44][R4.64+0xa0], R13 ;  /* 0x0000a00d0400d986 */ /* 0x0003e2000c10112c */
[----:B------:R-:W-:Y:S05]  /*6760*/  @P4 BRA `(.L_x_198) ;  /* 0x00000000000c4947 */ /* 0x000fea0003800000 */
[----:B------:R-:W1:Y:S02]  /*6770*/  LDG.E.U8 R155, desc[UR44][R8.64+0xa1] ;  /* 0x0000a12c089b7981 */ /* 0x000e64000c1e1100 */
[----:B-1----:R-:W-:-:S05]  /*6780*/  PRMT R13, R155, 0x8880, RZ ;  /* 0x000088809b0d7816 */ /* 0x002fca00000000ff */
[----:B------:R-:W-:-:S07]  /*6790*/  IMAD R12, R13, R144, RZ ;  /* 0x000000900d0c7224 */ /* 0x000fce00078e02ff */
.L_x_198:
[----:B------:R-:W-:Y:S05]  /*67a0*/  BSYNC B1 ;  /* 0x0000000000017941 */ /* 0x000fea0003800000 */
.L_x_197:
        /* <DEDUP_REMOVED lines=13> */
.L_x_200:
[----:B------:R-:W-:Y:S05]  /*6880*/  BSYNC B1 ;  /* 0x0000000000017941 */ /* 0x000fea0003800000 */
.L_x_199:
[----:B-1----:R-:W-:Y:S01]  /*6890*/  @!P1 IMAD R13, R58, R145, R12 ;  /* 0x000000913a0d9224 */ /* 0x002fe200078e020c */
[----:B------:R-:W-:Y:S04]  /*68a0*/  BSSY B1, `(.L_x_201) ;  /* 0x0000006000017945 */ /* 0x000fe80003800000 */
[----:B------:R1:W-:Y:S01]  /*68b0*/  @!P1 STG.E.U8 desc[UR44][R6.64+0xa0], R13 ;  /* 0x0000a00d06009986 */ /* 0x0003e2000c10112c */
[----:B------:R-:W-:Y:S05]  /*68c0*/  @P0 BRA `(.L_x_202) ;  /* 0x00000000000c0947 */ /* 0x000fea0003800000 */
[----:B------:R-:W1:Y:S02]  /*68d0*/  LDG.E.U8 R155, desc[UR44][R10.64+0xa1] ;  /* 0x0000a12c0a9b7981 */ /* 0x000e64000c1e1100 */
[----:B-1----:R-:W-:-:S05]  /*68e0*/  PRMT R13, R155, 0x8880, RZ ;  /* 0x000088809b0d7816 */ /* 0x002fca00000000ff */
[----:B------:R-:W-:-:S07]  /*68f0*/  IMAD R12, R13, R144, RZ ;  /* 0x000000900d0c7224 */ /* 0x000fce00078e02ff */
.L_x_202:
[----:B------:R-:W-:Y:S05]  /*6900*/  BSYNC B1 ;  /* 0x0000000000017941 */ /* 0x000fea0003800000 */
.L_x_201:
[----:B------:R-:W-:Y:S01]  /*6910*/  @!P0 IMAD R59, R59, R145, R12 ;  /* 0x000000913b3b8224 */ /* 0x000fe200078e020c */
[----:B------:R-:W-:Y:S04]  /*6920*/  BSSY B1, `(.L_x_203) ;  /* 0x0000006000017945 */ /* 0x000fe80003800000 */
[----:B------:R0:W-:Y:S01]  /*6930*/  @!P0 STG.E.U8 desc[UR44][R6.64+0xa1], R59 ;  /* 0x0000a13b06008986 */ /* 0x0001e2000c10112c */
[----:B------:R-:W-:Y:S05]  /*6940*/  @P5 BRA `(.L_x_204) ;  /* 0x00000000000c5947 */ /* 0x000fea0003800000 */
[----:B------:R-:W1:Y:S02]  /*6950*/  LDG.E.U8 R155, desc[UR44][R8.64+0xa8] ;  /* 0x0000a82c089b7981 */ /* 0x000e64000c1e1100 */
[----:B-1----:R-:W-:-:S05]  /*6960*/  PRMT R13, R155, 0x8880, RZ ;  /* 0x000088809b0d7816 */ /* 0x002fca00000000ff */
[----:B------:R-:W-:-:S07]  /*6970*/  IMAD R12, R13, R144, RZ ;  /* 0x000000900d0c7224 */ /* 0x000fce00078e02ff */
.L_x_204:
[----:B------:R-:W-:Y:S05]  /*6980*/  BSYNC B1 ;  /* 0x0000000000017941 */ /* 0x000fea0003800000 */
.L_x_203:
[----:B-1----:R-:W-:Y:S01]  /*6990*/  @!P5 IMAD R13, R60, R145, R12 ;  /* 0x000000913c0dd224 */ /* 0x002fe200078e020c */
[----:B------:R-:W-:Y:S04]  /*69a0*/  BSSY B1, `(.L_x_205) ;  /* 0x0000006000017945 */ /* 0x000fe80003800000 */
[----:B------:R1:W-:Y:S01]  /*69b0*/  @!P5 STG.E.U8 desc[UR44][R4.64+0xa8], R13 ;  /* 0x0000a80d0400d986 */ /* 0x0003e2000c10112c */
[----:B------:R-:W-:Y:S05]  /*69c0*/  @P4 BRA `(.L_x_206) ;  /* 0x00000000000c4947 */ /* 0x000fea0003800000 */
[----:B------:R-:W1:Y:S02]  /*69d0*/  LDG.E.U8 R155, desc[UR44][R8.64+0xa9] ;  /* 0x0000a92c089b7981 */ /* 0x000e64000c1e1100 */
[----:B-1----:R-:W-:-:S05]  /*69e0*/  PRMT R13, R155, 0x8880, RZ ;  /* 0x000088809b0d7816 */ /* 0x002fca00000000ff */
[----:B------:R-:W-:-:S07]  /*69f0*/  IMAD R12, R13, R144, RZ ;  /* 0x000000900d0c7224 */ /* 0x000fce00078e02ff */
.L_x_206:
[----:B------:R-:W-:Y:S05]  /*6a00*/  BSYNC B1 ;  /* 0x0000000000017941 */ /* 0x000fea0003800000 */
.L_x_205:
        /* <DEDUP_REMOVED lines=13> */
.L_x_208:
[----:B------:R-:W-:Y:S05]  /*6ae0*/  BSYNC B1 ;  /* 0x0000000000017941 */ /* 0x000fea0003800000 */
.L_x_207:
[----:B-1----:R-:W-:Y:S01]  /*6af0*/  @!P3 IMAD R13, R62, R145, R12 ;  /* 0x000000913e0db224 */ /* 0x002fe200078e020c */
[----:B------:R-:W-:Y:S04]  /*6b00*/  BSSY B1, `(.L_x_209) ;  /* 0x0000006000017945 */ /* 0x000fe80003800000 */
[----:B------:R1:W-:Y:S01]  /*6b10*/  @!P3 STG.E.U8 desc[UR44][R6.64+0xa8], R13 ;  /* 0x0000a80d0600b986 */ /* 0x0003e2000c10112c */
[----:B------:R-:W-:Y:S05]  /*6b20*/  @P2 BRA `(.L_x_210) ;  /* 0x00000000000c2947 */ /* 0x000fea0003800000 */
[----:B------:R-:W1:Y:S02]  /*6b30*/  LDG.E.U8 R155, desc[UR44][R10.64+0xa9] ;  /* 0x0000a92c0a9b7981 */ /* 0x000e64000c1e1100 */
[----:B-1----:R-:W-:-:S05]  /*6b40*/  PRMT R13, R155, 0x8880, RZ ;  /* 0x000088809b0d7816 */ /* 0x002fca00000000ff */
[----:B------:R-:W-:-:S07]  /*6b50*/  IMAD R12, R13, R144, RZ ;  /* 0x000000900d0c7224 */ /* 0x000fce00078e02ff */
.L_x_210:
[----:B------:R-:W-:Y:S05]  /*6b60*/  BSYNC B1 ;  /* 0x0000000000017941 */ /* 0x000fea0003800000 */
.L_x_209:
[----:B------:R-:W-:Y:S01]  /*6b70*/  @!P2 IMAD R63, R63, R145, R12 ;  /* 0x000000913f3fa224 */ /* 0x000fe200078e020c */
[----:B------:R-:W-:Y:S04]  /*6b80*/  BSSY B1, `(.L_x_211) ;  /* 0x0000006000017945 */ /* 0x000fe80003800000 */
[----:B------:R0:W-:Y:S01]  /*6b90*/  @!P2 STG.E.U8 desc[UR44][R6.64+0xa9], R63 ;  /* 0x0000a93f0600a986 */ /* 0x0001e2000c10112c */
[----:B------:R-:W-:Y:S05]  /*6ba0*/  @P5 BRA `(.L_x_212) ;  /* 0x00000000000c5947 */ /* 0x000fea0003800000 */
[----:B------:R-:W1:Y:S02]  /*6bb0*/  LDG.E.U8 R155, desc[UR44][R8.64+0xb0] ;  /* 0x0000b02c089b7981 */ /* 0x000e64000c1e1100 */
[----:B-1----:R-:W-:-:S05]  /*6bc0*/  PRMT R13, R155, 0x8880, RZ ;  /* 0x000088809b0d7816 */ /* 0x002fca00000000ff */
[----:B------:R-:W-:-:S07]  /*6bd0*/  IMAD R12, R13, R144, RZ ;  /* 0x000000900d0c7224 */ /* 0x000fce00078e02ff */
.L_x_212:
[----:B------:R-:W-:Y:S05]  /*6be0*/  BSYNC B1 ;  /* 0x0000000000017941 */ /* 0x000fea0003800000 */
.L_x_211:
[----:B-1----:R-:W-:Y:S01]  /*6bf0*/  @!P5 IMAD R13, R48, R145, R12 ;  /* 0x00000091300dd224 */ /* 0x002fe200078e020c */
[----:B------:R-:W-:Y:S04]  /*6c00*/  BSSY B1, `(.L_x_213) ;  /* 0x0000006000017945 */ /* 0x000fe80003800000 */
[----:B------:R1:W-:Y:S01]  /*6c10*/  @!P5 STG.E.U8 desc[UR44][R4.64+0xb0], R13 ;  /* 0x0000b00d0400d986 */ /* 0x0003e2000c10112c */
[----:B------:R-:W-:Y:S05]  /*6c20*/  @P4 BRA `(.L_x_214) ;  /* 0x00000000000c4947 */ /* 0x000fea0003800000 */
[----:B------:R-:W1:Y:S02]  /*6c30*/  LDG.E.U8 R155, desc[UR44][R8.64+0xb1] ;  /* 0x0000b12c089b7981 */ /* 0x000e64000c1e1100 */
[----:B-1----:R-:W-:-:S05]  /*6c40*/  PRMT R13, R155, 0x8880, RZ ;  /* 0x000088809b0d7816 */ /* 0x002fca00000000ff */
[----:B------:R-:W-:-:S07]  /*6c50*/  IMAD R12, R13, R144, RZ ;  /* 0x000000900d0c7224 */ /* 0x000fce00078e02ff */
.L_x_214:
[----:B------:R-:W-:Y:S05]  /*6c60*/  BSYNC B1 ;  /* 0x0000000000017941 */ /* 0x000fea0003800000 */
.L_x_213:
        /* <DEDUP_REMOVED lines=13> */
.L_x_216:
[----:B------:R-:W-:Y:S05]  /*6d40*/  BSYNC B1 ;  /* 0x0000000000017941 */ /* 0x000fea0003800000 */
.L_x_215:
[----:B-1----:R-:W-:Y:S01]  /*6d50*/  @!P1 IMAD R13, R50, R145, R12 ;  /* 0x00000091320d9224 */ /* 0x002fe200078e020c */
[----:B------:R-:W-:Y:S04]  /*6d60*/  BSSY B1, `(.L_x_217) ;  /* 0x0000006000017945 */ /* 0x000fe80003800000 */
[----:B------:R1:W-:Y:S01]  /*6d70*/  @!P1 STG.E.U8 desc[UR44][R6.64+0xb0], R13 ;  /* 0x0000b00d06009986 */ /* 0x0003e2000c10112c */
[----:B------:R-:W-:Y:S05]  /*6d80*/  @P0 BRA `(.L_x_218) ;  /* 0x00000000000c0947 */ /* 0x000fea0003800000 */
[----:B------:R-:W1:Y:S02]  /*6d90*/  LDG.E.U8 R155, desc[UR44][R10.64+0xb1] ;  /* 0x0000b12c0a9b7981 */ /* 0x000e64000c1e1100 */
[----:B-1----:R-:W-:-:S05]  /*6da0*/  PRMT R13, R155, 0x8880, RZ ;  /* 0x000088809b0d7816 */ /* 0x002fca00000000ff */
[----:B------:R-:W-:-:S07]  /*6db0*/  IMAD R12, R13, R144, RZ ;  /* 0x000000900d0c7224 */ /* 0x000fce00078e02ff */
.L_x_218:
[----:B------:R-:W-:Y:S05]  /*6dc0*/  BSYNC B1 ;  /* 0x0000000000017941 */ /* 0x000fea0003800000 */
.L_x_217:
[----:B------:R-:W-:Y:S01]  /*6dd0*/  @!P0 IMAD R51, R51, R145, R12 ;  /* 0x0000009133338224 */ /* 0x000fe200078e020c */
[----:B------:R-:W-:Y:S04]  /*6de0*/  BSSY B1, `(.L_x_219) ;  /* 0x0000006000017945 */ /* 0x000fe80003800000 */
[----:B------:R0:W-:Y:S01]  /*6df0*/  @!P0 STG.E.U8 desc[UR44][R6.64+0xb1], R51 ;  /* 0x0000b13306008986 */ /* 0x0001e2000c10112c */
[----:B------:R-:W-:Y:S05]  /*6e00*/  @P5 BRA `(.L_x_220) ;  /* 0x00000000000c5947 */ /* 0x000fea0003800000 */
[----:B------:R-:W1:Y:S02]  /*6e10*/  LDG.E.U8 R155, desc[UR44][R8.64+0xb8] ;  /* 0x0000b82c089b7981 */ /* 0x000e64000c1e1100 */
[----:B-1----:R-:W-:-:S05]  /*6e20*/  PRMT R13, R155, 0x8880, RZ ;  /* 0x000088809b0d7816 */ /* 0x002fca00000000ff */
[----:B------:R-:W-:-:S07]  /*6e30*/  IMAD R12, R13, R144, RZ ;  /* 0x000000900d0c7224 */ /* 0x000fce00078e02ff */
.L_x_220:
[----:B------:R-:W-:Y:S05]  /*6e40*/  BSYNC B1 ;  /* 0x0000000000017941 */ /* 0x000fea0003800000 */
.L_x_219:
[----:B-1----:R-:W-:Y:S01]  /*6e50*/  @!P5 IMAD R13, R52, R145, R12 ;  /* 0x00000091340dd224 */ /* 0x002fe200078e020c */
[----:B------:R-:W-:Y:S04]  /*6e60*/  BSSY B1, `(.L_x_221) ;  /* 0x0000006000017945 */ /* 0x000fe80003800000 */
[----:B------:R1:W-:Y:S01]  /*6e70*/  @!P5 STG.E.U8 desc[UR44][R4.64+0xb8], R13 ;  /* 0x0000b80d0400d986 */ /* 0x0003e2000c10112c */
[----:B------:R-:W-:Y:S05]  /*6e80*/  @P4 BRA `(.L_x_222) ;  /* 0x00000000000c4947 */ /* 0x000fea0003800000 */
[----:B------:R-:W1:Y:S02]  /*6e90*/  LDG.E.U8 R155, desc[UR44][R8.64+0xb9] ;  /* 0x0000b92c089b7981 */ /* 0x000e64000c1e1100 */
[----:B-1----:R-:W-:-:S05]  /*6ea0*/  PRMT R13, R155, 0x8880, RZ ;  /* 0x000088809b0d7816 */ /* 0x002fca00000000ff */
[----:B------:R-:W-:-:S07]  /*6eb0*/  IMAD R12, R13, R144, RZ ;  /* 0x000000900d0c7224 */ /* 0x000fce00078e02ff */
.L_x_222:
[----:B------:R-:W-:Y:S05]  /*6ec0*/  BSYNC B1 ;  /* 0x0000000000017941 */ /* 0x000fea0003800000 */
.L_x_221:
        /* <DEDUP_REMOVED lines=13> */
.L_x_224:
[----:B------:R-:W-:Y:S05]  /*6fa0*/  BSYNC B1 ;  /* 0x0000000000017941 */ /* 0x000fea0003800000 */
.L_x_223:
[----:B-1----:R-:W-:Y:S01]  /*6fb0*/  @!P3 IMAD R13, R54, R145, R12 ;  /* 0x00000091360db224 */ /* 0x002fe200078e020c */
[----:B------:R-:W-:Y:S04]  /*6fc0*/  BSSY B1, `(.L_x_225) ;  /* 0x0000006000017945 */ /* 0x000fe80003800000 */
[----:B------:R1:W-:Y:S01]  /*6fd0*/  @!P3 STG.E.U8 desc[UR44][R6.64+0xb8], R13 ;  /* 0x0000b80d0600b986 */ /* 0x0003e2000c10112c */
[----:B------:R-:W-:Y:S05]  /*6fe0*/  @P2 BRA `(.L_x_226) ;  /* 0x00000000000c2947 */ /* 0x000fea0003800000 */
[----:B------:R-:W1:Y:S02]  /*6ff0*/  LDG.E.U8 R155, desc[UR44][R10.64+0xb9] ;  /* 0x0000b92c0a9b7981 */ /* 0x000e64000c1e1100 */
[----:B-1----:R-:W-:-:S05]  /*7000*/  PRMT R13, R155, 0x8880, RZ ;  /* 0x000088809b0d7816 */ /* 0x002fca00000000ff */
[----:B------:R-:W-:-:S07]  /*7010*/  IMAD R12, R13, R144, RZ ;  /* 0x000000900d0c7224 */ /* 0x000fce00078e02ff */
.L_x_226:
[----:B------:R-:W-:Y:S05]  /*7020*/  BSYNC B1 ;  /* 0x0000000000017941 */ /* 0x000fea0003800000 */
.L_x_225:
[----:B------:R-:W-:Y:S01]  /*7030*/  @!P2 IMAD R55, R55, R145, R12 ;  /* 0x000000913737a224 */ /* 0x000fe200078e020c */
[----:B------:R-:W-:Y:S04]  /*7040*/  BSSY B1, `(.L_x_227) ;  /* 0x0000006000017945 */ /* 0x000fe80003800000 */
[----:B------:R0:W-:Y:S01]  /*7050*/  @!P2 STG.E.U8 desc[UR44][R6.64+0xb9], R55 ;  /* 0x0000b9370600a986 */ /* 0x0001e2000c10112c */
[----:B------:R-:W-:Y:S05]  /*7060*/  @P5 BRA `(.L_x_228) ;  /* 0x00000000000c5947 */ /* 0x000fea0003800000 */
[----:B------:R-:W1:Y:S02]  /*7070*/  LDG.E.U8 R155, desc[UR44][R8.64+0xc0] ;  /* 0x0000c02c089b7981 */ /* 0x000e64000c1e1100 */
[----:B-1----:R-:W-:-:S05]  /*7080*/  PRMT R13, R155, 0x8880, RZ ;  /* 0x000088809b0d7816 */ /* 0x002fca00000000ff */
[----:B------:R-:W-:-:S07]  /*7090*/  IMAD R12, R13, R144, RZ ;  /* 0x000000900d0c7224 */ /* 0x000fce00078e02ff */
.L_x_228:
[----:B------:R-:W-:Y:S05]  /*70a0*/  BSYNC B1 ;  /* 0x0000000000017941 */ /* 0x000fea0003800000 */
.L_x_227:
[----:B-1----:R-:W-:Y:S01]  /*70b0*/  @!P5 IMAD R13, R40, R145, R12 ;  /* 0x00000091280dd224 */ /* 0x002fe200078e020c */
[----:B------:R-:W-:Y:S04]  /*70c0*/  BSSY B1, `(.L_x_229) ;  /* 0x0000006000017945 */ /* 0x000fe80003800000 */
[----:B------:R1:W-:Y:S01]  /*70d0*/  @!P5 STG.E.U8 desc[UR44][R4.64+0xc0], R13 ;  /* 0x0000c00d0400d986 */ /* 0x0003e2000c10112c */
[----:B------:R-:W-:Y:S05]  /*70e0*/  @P4 BRA `(.L_x_230) ;  /* 0x00000000000c4947 */ /* 0x000fea0003800000 */
[----:B------:R-:W1:Y:S02]  /*70f0*/  LDG.E.U8 R155, desc[UR44][R8.64+0xc1] ;  /* 0x0000c12c089b7981 */ /* 0x000e64000c1e1100 */
[----:B-1----:R-:W-:-:S05]  /*7100*/  PRMT R13, R155, 0x8880, RZ ;  /* 0x000088809b0d7816 */ /* 0x002fca00000000ff */
[----:B------:R-:W-:-:S07]  /*7110*/  IMAD R12, R13, R144, RZ ;  /* 0x000000900d0c7224 */ /* 0x000fce00078e02ff */
.L_x_230:
[----:B------:R-:W-:Y:S05]  /*7120*/  BSYNC B1 ;  /* 0x0000000000017941 */ /* 0x000fea0003800000 */
.L_x_229:
        /* <DEDUP_REMOVED lines=13> */
.L_x_232:
[----:B------:R-:W-:Y:S05]  /*7200*/  BSYNC B1 ;  /* 0x0000000000017941 */ /* 0x000fea0003800000 */
.L_x_231:
[----:B-1----:R-:W-:Y:S01]  /*7210*/  @!P1 IMAD R13, R42, R145, R12 ;  /* 0x000000912a0d9224 */ /* 0x002fe200078e020c */
[----:B------:R-:W-:Y:S04]  /*7220*/  BSSY B1, `(.L_x_233) ;  /* 0x0000006000017945 */ /* 0x000fe80003800000 */
[----:B------:R1:W-:Y:S01]  /*7230*/  @!P1 STG.E.U8 desc[UR44][R6.64+0xc0], R13 ;  /* 0x0000c00d06009986 */ /* 0x0003e2000c10112c */
[----:B------:R-:W-:Y:S05]  /*7240*/  @P0 BRA `(.L_x_234) ;  /* 0x00000000000c0947 */ /* 0x000fea0003800000 */
[----:B------:R-:W1:Y:S02]  /*7250*/  LDG.E.U8 R155, desc[UR44][R10.64+0xc1] ;  /* 0x0000c12c0a9b7981 */ /* 0x000e64000c1e1100 */
[----:B-1----:R-:W-:-:S05]  /*7260*/  PRMT R13, R155, 0x8880, RZ ;  /* 0x000088809b0d7816 */ /* 0x002fca00000000ff */
[----:B------:R-:W-:-:S07]  /*7270*/  IMAD R12, R13, R144, RZ ;  /* 0x000000900d0c7224 */ /* 0x000fce00078e02ff */
.L_x_234:
[----:B------:R-:W-:Y:S05]  /*7280*/  BSYNC B1 ;  /* 0x0000000000017941 */ /* 0x000fea0003800000 */
.L_x_233:
[----:B------:R-:W-:Y:S01]  /*7290*/  @!P0 IMAD R43, R43, R145, R12 ;  /* 0x000000912b2b8224 */ /* 0x000fe200078e020c */
[----:B------:R-:W-:Y:S04]  /*72a0*/  BSSY B1, `(.L_x_235) ;  /* 0x0000006000017945 */ /* 0x000fe80003800000 */
[----:B------:R0:W-:Y:S01]  /*72b0*/  @!P0 STG.E.U8 desc[UR44][R6.64+0xc1], R43 ;  /* 0x0000c12b06008986 */ /* 0x0001e2000c10112c */
[----:B------:R-:W-:Y:S05]  /*72c0*/  @P5 BRA `(.L_x_236) ;  /* 0x00000000000c5947 */ /* 0x000fea0003800000 */
[----:B------:R-:W1:Y:S02]  /*72d0*/  LDG.E.U8 R155, desc[UR44][R8.64+0xc8] ;  /* 0x0000c82c089b7981 */ /* 0x000e64000c1e1100 */
[----:B-1----:R-:W-:-:S05]  /*72e0*/  PRMT R13, R155, 0x8880, RZ ;  /* 0x000088809b0d7816 */ /* 0x002fca00000000ff */
[----:B------:R-:W-:-:S07]  /*72f0*/  IMAD R12, R13, R144, RZ ;  /* 0x000000900d0c7224 */ /* 0x000fce00078e02ff */
.L_x_236:
[----:B------:R-:W-:Y:S05]  /*7300*/  BSYNC B1 ;  /* 0x0000000000017941 */ /* 0x000fea0003800000 */
.L_x_235:
[----:B-1----:R-:W-:Y:S01]  /*7310*/  @!P5 IMAD R13, R44, R145, R12 ;  /* 0x000000912c0dd224 */ /* 0x002fe200078e020c */
[----:B------:R-:W-:Y:S04]  /*7320*/  BSSY B1, `(.L_x_237) ;  /* 0x0000006000017945 */ /* 0x000fe80003800000 */
[----:B------:R1:W-:Y:S01]  /*7330*/  @!P5 STG.E.U8 desc[UR44][R4.64+0xc8], R13 ;  /* 0x0000c80d0400d986 */ /* 0x0003e2000c10112c */
[----:B------:R-:W-:Y:S05]  /*7340*/  @P4 BRA `(.L_x_238) ;  /* 0x00000000000c4947 */ /* 0x000fea0003800000 */
[----:B------:R-:W1:Y:S02]  /*7350*/  LDG.E.U8 R155, desc[UR44][R8.64+0xc9] ;  /* 0x0000c92c089b7981 */ /* 0x000e64000c1e1100 */
[----:B-1----:R-:W-:-:S05]  /*7360*/  PRMT R13, R155, 0x8880, RZ ;  /* 0x000088809b0d7816 */ /* 0x002fca00000000ff */
[----:B------:R-:W-:-:S07]  /*7370*/  IMAD R12, R13, R144, RZ ;  /* 0x000000900d0c7224 */ /* 0x000fce00078e02ff */
.L_x_238:
[----:B------:R-:W-:Y:S05]  /*7380*/  BSYNC B1 ;  /* 0x0000000000017941 */ /* 0x000fea0003800000 */
.L_x_237:
        /* <DEDUP_REMOVED lines=13> */
.L_x_240:
[----:B------:R-:W-:Y:S05]  /*7460*/  BSYNC B1 ;  /* 0x0000000000017941 */ /* 0x000fea0003800000 */
.L_x_239:
[----:B-1----:R-:W-:Y:S01]  /*7470*/  @!P3 IMAD R13, R46, R145, R12 ;  /* 0x000000912e0db224 */ /* 0x002fe200078e020c */
[----:B------:R-:W-:Y:S04]  /*7480*/  BSSY B1, `(.L_x_241) ;  /* 0x0000006000017945 */ /* 0x000fe80003800000 */
[----:B------:R1:W-:Y:S01]  /*7490*/  @!P3 STG.E.U8 desc[UR44][R6.64+0xc8], R13 ;  /* 0x0000c80d0600b986 */ /* 0x0003e2000c10112c */
[----:B------:R-:W-:Y:S05]  /*74a0*/  @P2 BRA `(.L_x_242) ;  /* 0x00000000000c2947 */ /* 0x000fea0003800000 */
[----:B------:R-:W1:Y:S02]  /*74b0*/  LDG.E.U8 R155, desc[UR44][R10.64+0xc9] ;  /* 0x0000c92c0a9b7981 */ /* 0x000e64000c1e1100 */
[----:B-1----:R-:W-:-:S05]  /*74c0*/  PRMT R13, R155, 0x8880, RZ ;  /* 0x000088809b0d7816 */ /* 0x002fca00000000ff */
[----:B------:R-:W-:-:S07]  /*74d0*/  IMAD R12, R13, R144, RZ ;  /* 0x000000900d0c7224 */ /* 0x000fce00078e02ff */
.L_x_242:
[----:B------:R-:W-:Y:S05]  /*74e0*/  BSYNC B1 ;  /* 0x0000000000017941 */ /* 0x000fea0003800000 */
.L_x_241:
[----:B------:R-:W-:Y:S01]  /*74f0*/  @!P2 IMAD R47, R47, R145, R12 ;  /* 0x000000912f2fa224 */ /* 0x000fe200078e020c */
[----:B------:R-:W-:Y:S04]  /*7500*/  BSSY B1, `(.L_x_243) ;  /* 0x0000006000017945 */ /* 0x000fe80003800000 */
[----:B------:R0:W-:Y:S01]  /*7510*/  @!P2 STG.E.U8 desc[UR44][R6.64+0xc9], R47 ;  /* 0x0000c92f0600a986 */ /* 0x0001e2000c10112c */
[----:B------:R-:W-:Y:S05]  /*7520*/  @P5 BRA `(.L_x_244) ;  /* 0x00000000000c5947 */ /* 0x000fea0003800000 */
[----:B------:R-:W1:Y:S02]  /*7530*/  LDG.E.U8 R155, desc[UR44][R8.64+0xd0] ;  /* 0x0000d02c089b7981 */ /* 0x000e64000c1e1100 */
[----:B-1----:R-:W-:-:S05]  /*7540*/  PRMT R13, R155, 0x8880, RZ ;  /* 0x000088809b0d7816 */ /* 0x002fca00000000ff */
[----:B------:R-:W-:-:S07]  /*7550*/  IMAD R12, R13, R144, RZ ;  /* 0x000000900d0c7224 */ /* 0x000fce00078e02ff */
.L_x_244:
[----:B------:R-:W-:Y:S05]  /*7560*/  BSYNC B1 ;  /* 0x0000000000017941 */ /* 0x000fea0003800000 */
.L_x_243:
[----:B-1----:R-:W-:Y:S01]  /*7570*/  @!P5 IMAD R13, R32, R145, R12 ;  /* 0x00000091200dd224 */ /* 0x002fe200078e020c */
[----:B------:R-:W-:Y:S04]  /*7580*/  BSSY B1, `(.L_x_245) ;  /* 0x0000006000017945 */ /* 0x000fe80003800000 */
[----:B------:R1:W-:Y:S01]  /*7590*/  @!P5 STG.E.U8 desc[UR44][R4.64+0xd0], R13 ;  /* 0x0000d00d0400d986 */ /* 0x0003e2000c10112c */
[----:B------:R-:W-:Y:S05]  /*75a0*/  @P4 BRA `(.L_x_246) ;  /* 0x00000000000c4947 */ /* 0x000fea0003800000 */
[----:B------:R-:W1:Y:S02]  /*75b0*/  LDG.E.U8 R155, desc[UR44][R8.64+0xd1] ;  /* 0x0000d12c089b7981 */ /* 0x000e64000c1e1100 */
[----:B-1----:R-:W-:-:S05]  /*75c0*/  PRMT R13, R155, 0x8880, RZ ;  /* 0x000088809b0d7816 */ /* 0x002fca00000000ff */
[----:B------:R-:W-:-:S07]  /*75d0*/  IMAD R12, R13, R144, RZ ;  /* 0x000000900d0c7224 */ /* 0x000fce00078e02ff */
.L_x_246:
[----:B------:R-:W-:Y:S05]  /*75e0*/  BSYNC B1 ;  /* 0x0000000000017941 */ /* 0x000fea0003800000 */
.L_x_245:
        /* <DEDUP_REMOVED lines=13> */
.L_x_248:
[----:B------:R-:W-:Y:S05]  /*76c0*/  BSYNC B1 ;  /* 0x0000000000017941 */ /* 0x000fea0003800000 */
.L_x_247:
[----:B-1----:R-:W-:Y:S01]  /*76d0*/  @!P1 IMAD R13, R34, R145, R12 ;  /* 0x00000091220d9224 */ /* 0x002fe200078e020c */
[----:B------:R-:W-:Y:S04]  /*76e0*/  BSSY B1, `(.L_x_249) ;  /* 0x0000006000017945 */ /* 0x000fe80003800000 */
[----:B------:R1:W-:Y:S01]  /*76f0*/  @!P1 STG.E.U8 desc[UR44][R6.64+0xd0], R13 ;  /* 0x0000d00d06009986 */ /* 0x0003e2000c10112c */
[----:B------:R-:W-:Y:S05]  /*7700*/  @P0 BRA `(.L_x_250) ;  /* 0x00000000000c0947 */ /* 0x000fea0003800000 */
[----:B------:R-:W1:Y:S02]  /*7710*/  LDG.E.U8 R155, desc[UR44][R10.64+0xd1] ;  /* 0x0000d12c0a9b7981 */ /* 0x000e64000c1e1100 */
[----:B-1----:R-:W-:-:S05]  /*7720*/  PRMT R13, R155, 0x8880, RZ ;  /* 0x000088809b0d7816 */ /* 0x002fca00000000ff */
[----:B------:R-:W-:-:S07]  /*7730*/  IMAD R12, R13, R144, RZ ;  /* 0x000000900d0c7224 */ /* 0x000fce00078e02ff */
.L_x_250:
[----:B------:R-:W-:Y:S05]  /*7740*/  BSYNC B1 ;  /* 0x0000000000017941 */ /* 0x000fea0003800000 */
.L_x_249:
[----:B------:R-:W-:Y:S01]  /*7750*/  @!P0 IMAD R35, R35, R145, R12 ;  /* 0x0000009123238224 */ /* 0x000fe200078e020c */
[----:B------:R-:W-:Y:S04]  /*7760*/  BSSY B1, `(.L_x_251) ;  /* 0x0000006000017945 */ /* 0x000fe80003800000 */
[----:B------:R0:W-:Y:S01]  /*7770*/  @!P0 STG.E.U8 desc[UR44][R6.64+0xd1], R35 ;  /* 0x0000d12306008986 */ /* 0x0001e2000c10112c */
[----:B------:R-:W-:Y:S05]  /*7780*/  @P5 BRA `(.L_x_252) ;  /* 0x00000000000c5947 */ /* 0x000fea0003800000 */
[----:B------:R-:W1:Y:S02]  /*7790*/  LDG.E.U8 R155, desc[UR44][R8.64+0xd8] ;  /* 0x0000d82c089b7981 */ /* 0x000e64000c1e1100 */
[----:B-1----:R-:W-:-:S05]  /*77a0*/  PRMT R13, R155, 0x8880, RZ ;  /* 0x000088809b0d7816 */ /* 0x002fca00000000ff */
[----:B------:R-:W-:-:S07]  /*77b0*/  IMAD R12, R13, R144, RZ ;  /* 0x000000900d0c7224 */ /* 0x000fce00078e02ff */
.L_x_252:
[----:B------:R-:W-:Y:S05]  /*77c0*/  BSYNC B1 ;  /* 0x0000000000017941 */ /* 0x000fea0003800000 */
.L_x_251:
[----:B-1----:R-:W-:Y:S01]  /*77d0*/  @!P5 IMAD R13, R36, R145, R12 ;  /* 0x00000091240dd224 */ /* 0x002fe200078e020c */
[----:B------:R-:W-:Y:S04]  /*77e0*/  BSSY B1, `(.L_x_253) ;  /* 0x0000006000017945 */ /* 0x000fe80003800000 */
[----:B------:R1:W-:Y:S01]  /*77f0*/  @!P5 STG.E.U8 desc[UR44][R4.64+0xd8], R13 ;  /* 0x0000d80d0400d986 */ /* 0x0003e2000c10112c */
[----:B------:R-:W-:Y:S05]  /*7800*/  @P4 BRA `(.L_x_254) ;  /* 0x00000000000c4947 */ /* 0x000fea0003800000 */
[----:B------:R-:W1:Y:S02]  /*7810*/  LDG.E.U8 R155, desc[UR44][R8.64+0xd9] ;  /* 0x0000d92c089b7981 */ /* 0x000e64000c1e1100 */
[----:B-1----:R-:W-:-:S05]  /*7820*/  PRMT R13, R155, 0x8880, RZ ;  /* 0x000088809b0d7816 */ /* 0x002fca00000000ff */
[----:B------:R-:W-:-:S07]  /*7830*/  IMAD R12, R13, R144, RZ ;  /* 0x000000900d0c7224 */ /* 0x000fce00078e02ff */
.L_x_254:
[----:B------:R-:W-:Y:S05]  /*7840*/  BSYNC B1 ;  /* 0x0000000000017941 */ /* 0x000fea0003800000 */
.L_x_253:
        /* <DEDUP_REMOVED lines=13> */
.L_x_256:
[----:B------:R-:W-:Y:S05]  /*7920*/  BSYNC B1 ;  /* 0x0000000000017941 */ /* 0x000fea0003800000 */
.L_x_255:
[----:B-1----:R-:W-:Y:S01]  /*7930*/  @!P3 IMAD R13, R38, R145, R12 ;  /* 0x00000091260db224 */ /* 0x002fe200078e020c */
[----:B------:R-:W-:Y:S04]  /*7940*/  BSSY B1, `(.L_x_257) ;  /* 0x0000006000017945 */ /* 0x000fe80003800000 */
[----:B------:R1:W-:Y:S01]  /*7950*/  @!P3 STG.E.U8 desc[UR44][R6.64+0xd8], R13 ;  /* 0x0000d80d0600b986 */ /* 0x0003e2000c10112c */
[----:B------:R-:W-:Y:S05]  /*7960*/  @P2 BRA `(.L_x_258) ;  /* 0x00000000000c2947 */ /* 0x000fea0003800000 */
[----:B------:R-:W1:Y:S02]  /*7970*/  LDG.E.U8 R155, desc[UR44][R10.64+0xd9] ;  /* 0x0000d92c0a9b7981 */ /* 0x000e64000c1e1100 */
[----:B-1----:R-:W-:-:S05]  /*7980*/  PRMT R13, R155, 0x8880, RZ ;  /* 0x000088809b0d7816 */ /* 0x002fca00000000ff */
[----:B------:R-:W-:-:S07]  /*7990*/  IMAD R12, R13, R144, RZ ;  /* 0x000000900d0c7224 */ /* 0x000fce00078e02ff */
.L_x_258:
[----:B------:R-:W-:Y:S05]  /*79a0*/  BSYNC B1 ;  /* 0x0000000000017941 */ /* 0x000fea0003800000 */
.L_x_257:
[----:B------:R-:W-:Y:S01]  /*79b0*/  @!P2 IMAD R39, R39, R145, R12 ;  /* 0x000000912727a224 */ /* 0x000fe200078e020c */
[----:B------:R-:W-:Y:S04]  /*79c0*/  BSSY B1, `(.L_x_259) ;  /* 0x0000006000017945 */ /* 0x000fe80003800000 */
[----:B------:R0:W-:Y:S01]  /*79d0*/  @!P2 STG.E.U8 desc[UR44][R6.64+0xd9], R39 ;  /* 0x0000d9270600a986 */ /* 0x0001e2000c10112c */
[----:B------:R-:W-:Y:S05]  /*79e0*/  @P5 BRA `(.L_x_260) ;  /* 0x00000000000c5947 */ /* 0x000fea0003800000 */
[----:B------:R-:W1:Y:S02]  /*79f0*/  LDG.E.U8 R155, desc[UR44][R8.64+0xe0] ;  /* 0x0000e02c089b7981 */ /* 0x000e64000c1e1100 */
[----:B-1----:R-:W-:-:S05]  /*7a00*/  PRMT R13, R155, 0x8880, RZ ;  /* 0x000088809b0d7816 */ /* 0x002fca00000000ff */
[----:B------:R-:W-:-:S07]  /*7a10*/  IMAD R12, R13, R144, RZ ;  /* 0x000000900d0c7224 */ /* 0x000fce00078e02ff */
.L_x_260:
[----:B------:R-:W-:Y:S05]  /*7a20*/  BSYNC B1 ;  /* 0x0000000000017941 */ /* 0x000fea0003800000 */
.L_x_259:
[----:B-1----:R-:W-:Y:S01]  /*7a30*/  @!P5 IMAD R13, R24, R145, R12 ;  /* 0x00000091180dd224 */ /* 0x002fe200078e020c */
[----:B------:R-:W-:Y:S04]  /*7a40*/  BSSY B1, `(.L_x_261) ;  /* 0x0000006000017945 */ /* 0x000fe80003800000 */
[----:B------:R1:W-:Y:S01]  /*7a50*/  @!P5 STG.E.U8 desc[UR44][R4.64+0xe0], R13 ;  /* 0x0000e00d0400d986 */ /* 0x0003e2000c10112c */
[----:B------:R-:W-:Y:S05]  /*7a60*/  @P4 BRA `(.L_x_262) ;  /* 0x00000000000c4947 */ /* 0x000fea0003800000 */
[----:B------:R-:W1:Y:S02]  /*7a70*/  LDG.E.U8 R155, desc[UR44][R8.64+0xe1] ;  /* 0x0000e12c089b7981 */ /* 0x000e64000c1e1100 */
[----:B-1----:R-:W-:-:S05]  /*7a80*/  PRMT R13, R155, 0x8880, RZ ;  /* 0x000088809b0d7816 */ /* 0x002fca00000000ff */
[----:B------:R-:W-:-:S07]  /*7a90*/  IMAD R12, R13, R144, RZ ;  /* 0x000000900d0c7224 */ /* 0x000fce00078e02ff */
.L_x_262:
[----:B------:R-:W-:Y:S05]  /*7aa0*/  BSYNC B1 ;  /* 0x0000000000017941 */ /* 0x000fea0003800000 */
.L_x_261:
        /* <DEDUP_REMOVED lines=9> */
[----:B------:R-:W-:Y:S01]  /*7b40*/  ISETP.LT.OR P3, PT, R0, 0x9, !P3 ;  /* 0x000000090000780c */ /* 0x000fe20005f61670 */
[----:B------:R-:W-:-:S12]  /*7b50*/  @P1 BRA `(.L_x_264) ;  /* 0x00000000000c1947 */ /* 0x000fd80003800000 */
[----:B------:R-:W5:Y:S02]  /*7b60*/  LDG.E.U8 R155, desc[UR44][R10.64+0xe0] ;  /* 0x0000e02c0a9b7981 */ /* 0x000f64000c1e1100 */
[----:B-----5:R-:W-:-:S05]  /*7b70*/  PRMT R3, R155, 0x8880, RZ ;  /* 0x000088809b037816 */ /* 0x020fca00000000ff */
[----:B------:R-:W-:-:S07]  /*7b80*/  IMAD R12, R3, R144, RZ ;  /* 0x00000090030c7224 */ /* 0x000fce00078e02ff */
.L_x_264:
[----:B------:R-:W-:Y:S05]  /*7b90*/  BSYNC B1 ;  /* 0x0000000000017941 */ /* 0x000fea0003800000 */
.L_x_263:
[----:B------:R-:W-:Y:S01]  /*7ba0*/  @!P1 IMAD R3, R26, R145, R12 ;  /* 0x000000911a039224 */ /* 0x000fe200078e020c */
[----:B------:R-:W-:Y:S04]  /*7bb0*/  BSSY B1, `(.L_x_265) ;  /* 0x0000006000017945 */ /* 0x000fe80003800000 */
[----:B------:R0:W-:Y:S01]  /*7bc0*/  @!P1 STG.E.U8 desc[UR44][R6.64+0xe0], R3 ;  /* 0x0000e00306009986 */ /* 0x0001e2000c10112c */
[----:B------:R-:W-:Y:S05]  /*7bd0*/  @P0 BRA `(.L_x_266) ;  /* 0x00000000000c0947 */ /* 0x000fea0003800000 */
[----:B------:R-:W0:Y:S02]  /*7be0*/  LDG.E.U8 R155, desc[UR44][R10.64+0xe1] ;  /* 0x0000e12c0a9b7981 */ /* 0x000e24000c1e1100 */
[----:B0-----:R-:W-:-:S05]  /*7bf0*/  PRMT R3, R155, 0x8880, RZ ;  /* 0x000088809b037816 */ /* 0x001fca00000000ff */
[----:B------:R-:W-:-:S07]  /*7c00*/  IMAD R12, R3, R144, RZ ;  /* 0x00000090030c7224 */ /* 0x000fce00078e02ff */
.L_x_266:
[----:B------:R-:W-:Y:S05]  /*7c10*/  BSYNC B1 ;  /* 0x0000000000017941 */ /* 0x000fea0003800000 */
.L_x_265:
[----:B------:R-:W-:Y:S01]  /*7c20*/  @!P0 IMAD R27, R27, R145, R12 ;  /* 0x000000911b1b8224 */ /* 0x000fe200078e020c */
[----:B------:R-:W-:Y:S04]  /*7c30*/  BSSY B1, `(.L_x_267) ;  /* 0x0000006000017945 */ /* 0x000fe80003800000 */
[----:B------:R0:W-:Y:S01]  /*7c40*/  @!P0 STG.E.U8 desc[UR44][R6.64+0xe1], R27 ;  /* 0x0000e11b06008986 */ /* 0x0001e2000c10112c */
[----:B------:R-:W-:Y:S05]  /*7c50*/  @P5 BRA `(.L_x_268) ;  /* 0x00000000000c5947 */ /* 0x000fea0003800000 */
[----:B------:R-:W0:Y:S02]  /*7c60*/  LDG.E.U8 R155, desc[UR44][R8.64+0xe8] ;  /* 0x0000e82c089b7981 */ /* 0x000e24000c1e1100 */
[----:B0-----:R-:W-:-:S05]  /*7c70*/  PRMT R3, R155, 0x8880, RZ ;  /* 0x000088809b037816 */ /* 0x001fca00000000ff */
[----:B------:R-:W-:-:S07]  /*7c80*/  IMAD R12, R3, R144, RZ ;  /* 0x00000090030c7224 */ /* 0x000fce00078e02ff */
.L_x_268:
[----:B------:R-:W-:Y:S05]  /*7c90*/  BSYNC B1 ;  /* 0x0000000000017941 */ /* 0x000fea0003800000 */
.L_x_267:
[----:B0-----:R-:W-:Y:S01]  /*7ca0*/  @!P5 IMAD R3, R28, R145, R12 ;  /* 0x000000911c03d224 */ /* 0x001fe200078e020c */
[----:B------:R-:W-:Y:S04]  /*7cb0*/  BSSY B1, `(.L_x_269) ;  /* 0x0000006000017945 */ /* 0x000fe80003800000 */
[----:B------:R0:W-:Y:S01]  /*7cc0*/  @!P5 STG.E.U8 desc[UR44][R4.64+0xe8], R3 ;  /* 0x0000e8030400d986 */ /* 0x0001e2000c10112c */
[----:B------:R-:W-:Y:S05]  /*7cd0*/  @P4 BRA `(.L_x_270) ;  /* 0x00000000000c4947 */ /* 0x000fea0003800000 */
[----:B------:R-:W0:Y:S02]  /*7ce0*/  LDG.E.U8 R155, desc[UR44][R8.64+0xe9] ;  /* 0x0000e92c089b7981 */ /* 0x000e24000c1e1100 */
[----:B0-----:R-:W-:-:S05]  /*7cf0*/  PRMT R3, R155, 0x8880, RZ ;  /* 0x000088809b037816 */ /* 0x001fca00000000ff */
[----:B------:R-:W-:-:S07]  /*7d00*/  IMAD R12, R3, R144, RZ ;  /* 0x00000090030c7224 */ /* 0x000fce00078e02ff */
.L_x_270:
[----:B------:R-:W-:Y:S05]  /*7d10*/  BSYNC B1 ;  /* 0x0000000000017941 */ /* 0x000fea0003800000 */
.L_x_269:
[----:B------:R-:W-:Y:S01]  /*7d20*/  @!P4 IMAD R29, R29, R145, R12 ;  /* 0x000000911d1dc224 */ /* 0x000fe200078e020c */
[----:B------:R-:W-:Y:S04]  /*7d30*/  BSSY B1, `(.L_x_271) ;  /* 0x0000006000017945 */ /* 0x000fe80003800000 */
[----:B------:R0:W-:Y:S01]  /*7d40*/  @!P4 STG.E.U8 desc[UR44][R4.64+0xe9], R29 ;  /* 0x0000e91d0400c986 */ /* 0x0001e2000c10112c */
[----:B------:R-:W-:Y:S05]  /*7d50*/  @P3 BRA `(.L_x_272) ;  /* 0x00000000000c3947 */ /* 0x000fea0003800000 */
[----:B------:R-:W0:Y:S02]  /*7d60*/  LDG.E.U8 R155, desc[UR44][R10.64+0xe8] ;  /* 0x0000e82c0a9b7981 */ /* 0x000e24000c1e1100 */
[----:B0-----:R-:W-:-:S05]  /*7d70*/  PRMT R3, R155, 0x8880, RZ ;  /* 0x000088809b037816 */ /* 0x001fca00000000ff */
[----:B------:R-:W-:-:S07]  /*7d80*/  IMAD R12, R3, R144, RZ ;  /* 0x00000090030c7224 */ /* 0x000fce00078e02ff */
.L_x_272:
[----:B------:R-:W-:Y:S05]  /*7d90*/  BSYNC B1 ;  /* 0x0000000000017941 */ /* 0x000fea0003800000 */
.L_x_271:
[----:B0-----:R-:W-:Y:S01]  /*7da0*/  @!P3 IMAD R3, R30, R145, R12 ;  /* 0x000000911e03b224 */ /* 0x001fe200078e020c */
[----:B------:R-:W-:Y:S01]  /*7db0*/  ISETP.LT.OR P2, PT, R0, 0x9, !P2 ;  /* 0x000000090000780c */ /* 0x000fe20005741670 */
[----:B------:R-:W-:Y:S03]  /*7dc0*/  BSSY B1, `(.L_x_273) ;  /* 0x0000006000017945 */ /* 0x000fe60003800000 */
[----:B------:R0:W-:Y:S09]  /*7dd0*/  @!P3 STG.E.U8 desc[UR44][R6.64+0xe8], R3 ;  /* 0x0000e8030600b986 */ /* 0x0001f2000c10112c */
[----:B------:R-:W-:Y:S05]  /*7de0*/  @P2 BRA `(.L_x_274) ;  /* 0x00000000000c2947 */ /* 0x000fea0003800000 */
[----:B------:R-:W0:Y:S02]  /*7df0*/  LDG.E.U8 R155, desc[UR44][R10.64+0xe9] ;  /* 0x0000e92c0a9b7981 */ /* 0x000e24000c1e1100 */
[----:B0-----:R-:W-:-:S05]  /*7e00*/  PRMT R3, R155, 0x8880, RZ ;  /* 0x000088809b037816 */ /* 0x001fca00000000ff */
[----:B------:R-:W-:-:S07]  /*7e10*/  IMAD R12, R3, R144, RZ ;  /* 0x00000090030c7224 */ /* 0x000fce00078e02ff */
.L_x_274:
[----:B------:R-:W-:Y:S05]  /*7e20*/  BSYNC B1 ;  /* 0x0000000000017941 */ /* 0x000fea0003800000 */
.L_x_273:
[----:B------:R-:W-:Y:S01]  /*7e30*/  IMAD R31, R31, R145, R12 ;  /* 0x000000911f1f7224 */ /* 0x000fe200078e020c */
[----:B------:R-:W-:Y:S06]  /*7e40*/  @P2 BRA `(.L_x_275) ;  /* 0x0000001800982947 */ /* 0x000fec0003800000 */
[----:B------:R0:W-:Y:S01]  /*7e50*/  STG.E.U8 desc[UR44][R6.64+0xe9], R31 ;  /* 0x0000e91f06007986 */ /* 0x0001e2000c10112c */
[----:B------:R-:W-:Y:S05]  /*7e60*/  BRA `(.L_x_275) ;  /* 0x0000001800907947 */ /* 0x000fea0003800000 */
.L_x_34:
[C---:B------:R-:W-:Y:S02]  /*7e70*/  ISETP.GE.AND P1, PT, R3.reuse, 0x1, PT ;  /* 0x000000010300780c */ /* 0x040fe40003f26270 */
[----:B------:R-:W-:Y:S02]  /*7e80*/  ISETP.GE.AND P2, PT, R3, 0x2, PT ;  /* 0x000000020300780c */ /* 0x000fe40003f46270 */
[C---:B------:R-:W-:Y:S02]  /*7e90*/  ISETP.LT.OR P3, PT, R0.reuse, 0x1, !P1 ;  /* 0x000000010000780c */ /* 0x040fe40004f61670 */
[C---:B------:R-:W-:Y:S02]  /*7ea0*/  ISETP.LT.OR P4, PT, R0.reuse, 0x1, !P2 ;  /* 0x000000010000780c */ /* 0x040fe40005781670 */
[C---:B------:R-:W-:Y:S02]  /*7eb0*/  ISETP.LT.OR P1, PT, R0.reuse, 0x9, !P1 ;  /* 0x000000090000780c */ /* 0x040fe40004f21670 */
[----:B------:R-:W-:-:S02]  /*7ec0*/  ISETP.LT.OR P2, PT, R0, 0x9, !P2 ;  /* 0x000000090000780c */ /* 0x000fc40005741670 */
[C---:B------:R-:W-:Y:S02]  /*7ed0*/  ISETP.GE.AND P5, PT, R3.reuse, 0x9, PT ;  /* 0x000000090300780c */ /* 0x040fe40003fa6270 */
[----:B------:R-:W-:-:S03]  /*7ee0*/  ISETP.GE.AND P0, PT, R3, 0xa, PT ;  /* 0x0000000a0300780c */ /* 0x000fc60003f06270 */
[-C--:B------:R-:W-:Y:S02]  /*7ef0*/  @!P3 IMAD R9, R136, R145.reuse, RZ ;  /* 0x000000918809b224 */ /* 0x080fe400078e02ff */
[-C--:B------:R-:W-:Y:S02]  /*7f00*/  @!P4 IMAD R137, R137, R145.reuse, RZ ;  /* 0x000000918989c224 */ /* 0x080fe400078e02ff */
[-C--:B------:R-:W-:Y:S01]  /*7f10*/  @!P1 IMAD R11, R138, R145.reuse, RZ ;  /* 0x000000918a0b9224 */ /* 0x080fe200078e02ff */
[----:B------:R0:W-:Y:S01]  /*7f20*/  @!P3 STG.E.U8 desc[UR44][R4.64], R9 ;  /* 0x000000090400b986 */ /* 0x0001e2000c10112c */
[C---:B------:R-:W-:Y:S01]  /*7f30*/  ISETP.LT.OR P3, PT, R0.reuse, 0x1, !P5 ;  /* 0x000000010000780c */ /* 0x040fe20006f61670 */
[----:B------:R-:W-:Y:S02]  /*7f40*/  @!P2 IMAD R139, R139, R145, RZ ;  /* 0x000000918b8ba224 */ /* 0x000fe400078e02ff */
[----:B------:R-:W-:Y:S01]  /*7f50*/  @!P4 STG.E.U8 desc[UR44][R4.64+0x1], R137 ;  /* 0x000001890400c986 */ /* 0x000fe2000c10112c */
[----:B------:R-:W-:-:S02]  /*7f60*/  ISETP.LT.OR P4, PT, R0, 0x1, !P0 ;  /* 0x000000010000780c */ /* 0x000fc40004781670 */
[C---:B------:R-:W-:Y:S01]  /*7f70*/  ISETP.LT.OR P0, PT, R0.reuse, 0x9, !P0 ;  /* 0x000000090000780c */ /* 0x040fe20004701670 */
[----:B------:R1:W-:Y:S01]  /*7f80*/  @!P1 STG.E.U8 desc[UR44][R6.64], R11 ;  /* 0x0000000b06009986 */ /* 0x0003e2000c10112c */
[----:B------:R-:W-:Y:S02]  /*7f90*/  ISETP.LT.OR P1, PT, R0, 0x9, !P5 ;  /* 0x000000090000780c */ /* 0x000fe40006f21670 */
[C---:B------:R-:W-:Y:S01]  /*7fa0*/  ISETP.GE.AND P5, PT, R3.reuse, 0x11, PT ;  /* 0x000000110300780c */ /* 0x040fe20003fa6270 */
[----:B------:R-:W-:Y:S01]  /*7fb0*/  @!P2 STG.E.U8 desc[UR44][R6.64+0x1], R139 ;  /* 0x0000018b0600a986 */ /* 0x000fe2000c10112c */
[----:B------:R-:W-:Y:S01]  /*7fc0*/  ISETP.GE.AND P2, PT, R3, 0x12, PT ;  /* 0x000000120300780c */ /* 0x000fe20003f46270 */
[----:B------:R-:W-:-:S04]  /*7fd0*/  @!P3 IMAD R13, R140, R145, RZ ;  /* 0x000000918c0db224 */ /* 0x000fc800078e02ff */
[-C--:B------:R-:W-:Y:S01]  /*7fe0*/  @!P4 IMAD R141, R141, R145.reuse, RZ ;  /* 0x000000918d8dc224 */ /* 0x080fe200078e02ff */
[----:B------:R-:W-:Y:S01]  /*7ff0*/  @!P3 STG.E.U8 desc[UR44][R4.64+0x8], R13 ;  /* 0x0000080d0400b986 */ /* 0x000fe2000c10112c */
[C---:B------:R-:W-:Y:S01]  /*8000*/  ISETP.LT.OR P3, PT, R0.reuse, 0x1, !P5 ;  /* 0x000000010000780c */ /* 0x040fe20006f61670 */
[-C--:B------:R-:W-:Y:S02]  /*8010*/  @!P0 IMAD R143, R143, R145.reuse, RZ ;  /* 0x000000918f8f8224 */ /* 0x080fe400078e02ff */
[----:B------:R-:W-:Y:S01]  /*8020*/  @!P4 STG.E.U8 desc[UR44][R4.64+0x9], R141 ;  /* 0x0000098d0400c986 */ /* 0x000fe2000c10112c */
[----:B------:R-:W-:Y:S01]  /*8030*/  ISETP.LT.OR P4, PT, R0, 0x1, !P2 ;  /* 0x000000010000780c */ /* 0x000fe20005781670 */
[----:B0-----:R-:W-:Y:S01]  /*8040*/  @!P1 IMAD R9, R142, R145, RZ ;  /* 0x000000918e099224 */ /* 0x001fe200078e02ff */
[----:B------:R-:W-:Y:S01]  /*8050*/  ISETP.LT.OR P2, PT, R0, 0x9, !P2 ;  /* 0x000000090000780c */ /* 0x000fe20005741670 */
[----:B------:R-:W-:Y:S01]  /*8060*/  @!P0 STG.E.U8 desc[UR44][R6.64+0x9], R143 ;  /* 0x0000098f06008986 */ /* 0x000fe2000c10112c */
[----:B------:R-:W-:-:S03]  /*8070*/  ISETP.GE.AND P0, PT, R3, 0x1a, PT ;  /* 0x0000001a0300780c */ /* 0x000fc60003f06270 */
[----:B------:R0:W-:Y:S01]  /*8080*/  @!P1 STG.E.U8 desc[UR44][R6.64+0x8], R9 ;  /* 0x0000080906009986 */ /* 0x0001e2000c10112c */
[----:B------:R-:W-:Y:S01]  /*8090*/  ISETP.LT.OR P1, PT, R0, 0x9, !P5 ;  /* 0x000000090000780c */ /* 0x000fe20006f21670 */
[----:B-1----:R-:W-:Y:S01]  /*80a0*/  @!P3 IMAD R11, R128, R145, RZ ;  /* 0x00000091800bb224 */ /* 0x002fe200078e02ff */
[----:B------:R-:W-:-:S03]  /*80b0*/  ISETP.GE.AND P5, PT, R3, 0x19, PT ;  /* 0x000000190300780c */ /* 0x000fc60003fa6270 */
[-C--:B------:R-:W-:Y:S01]  /*80c0*/  @!P4 IMAD R129, R129, R145.reuse, RZ ;  /* 0x000000918181c224 */ /* 0x080fe200078e02ff */
[----:B------:R-:W-:Y:S01]  /*80d0*/  @!P3 STG.E.U8 desc[UR44][R4.64+0x10], R11 ;  /* 0x0000100b0400b986 */ /* 0x000fe2000c10112c */
[C---:B------:R-:W-:Y:S01]  /*80e0*/  ISETP.LT.OR P3, PT, R0.reuse, 0x1, !P5 ;  /* 0x000000010000780c */ /* 0x040fe20006f61670 */
[-C--:B------:R-:W-:Y:S02]  /*80f0*/  @!P2 IMAD R131, R131, R145.reuse, RZ ;  /* 0x000000918383a224 */ /* 0x080fe400078e02ff */
[----:B------:R-:W-:Y:S01]  /*8100*/  @!P4 STG.E.U8 desc[UR44][R4.64+0x11], R129 ;  /* 0x000011810400c986 */ /* 0x000fe2000c10112c */
[----:B------:R-:W-:Y:S02]  /*8110*/  ISETP.LT.OR P4, PT, R0, 0x1, !P0 ;  /* 0x000000010000780c */ /* 0x000fe40004781670 */
[----:B0-----:R-:W-:Y:S01]  /*8120*/  @!P1 IMAD R9, R130, R145, RZ ;  /* 0x0000009182099224 */ /* 0x001fe200078e02ff */
[----:B------:R-:W-:Y:S01]  /*8130*/  @!P2 STG.E.U8 desc[UR44][R6.64+0x11], R131 ;  /* 0x000011830600a986 */ /* 0x000fe2000c10112c */
[----:B------:R-:W-:-:S02]  /*8140*/  ISETP.LT.OR P0, PT, R0, 0x9, !P0 ;  /* 0x000000090000780c */ /* 0x000fc40004701670 */
[C---:B------:R-:W-:Y:S01]  /*8150*/  ISETP.GE.AND P2, PT, R3.reuse, 0x22, PT ;  /* 0x000000220300780c */ /* 0x040fe20003f46270 */
[----:B------:R0:W-:Y:S01]  /*8160*/  @!P1 STG.E.U8 desc[UR44][R6.64+0x10], R9 ;  /* 0x0000100906009986 */ /* 0x0001e2000c10112c */
[----:B------:R-:W-:Y:S01]  /*8170*/  ISETP.LT.OR P1, PT, R0, 0x9, !P5 ;  /* 0x000000090000780c */ /* 0x000fe20006f21670 */
[----:B------:R-:W-:Y:S01]  /*8180*/  @!P3 IMAD R13, R132, R145, RZ ;  /* 0x00000091840db224 */ /* 0x000fe200078e02ff */
[----:B------:R-:W-:-:S03]  /*8190*/  ISETP.GE.AND P5, PT, R3, 0x21, PT ;  /* 0x000000210300780c */ /* 0x000fc60003fa6270 */
[-C--:B------:R-:W-:Y:S01]  /*81a0*/  @!P4 IMAD R133, R133, R145.reuse, RZ ;  /* 0x000000918585c224 */ /* 0x080fe200078e02ff */
[----:B------:R-:W-:Y:S01]  /*81b0*/  @!P3 STG.E.U8 desc[UR44][R4.64+0x18], R13 ;  /* 0x0000180d0400b986 */ /* 0x000fe2000c10112c */
[C---:B------:R-:W-:Y:S02]  /*81c0*/  ISETP.LT.OR P3, PT, R0.reuse, 0x1, !P5 ;  /* 0x000000010000780c */ /* 0x040fe40006f61670 */
[-C--:B------:R-:W-:Y:S01]  /*81d0*/  @!P0 IMAD R135, R135, R145.reuse, RZ ;  /* 0x0000009187878224 */ /* 0x080fe200078e02ff */
        /* <DEDUP_REMOVED lines=143> */
[----:B------:R-:W-:Y:S01]  /*8ad0*/  ISETP.LT.OR P2, PT, R0, 0x9, !P2 ;  /* 0x000000090000780c */ /* 0x000fe20005741670 */
[----:B------:R-:W-:Y:S01]  /*8ae0*/  @!P0 STG.E.U8 desc[UR44][R6.64+0x69], R95 ;  /* 0x0000695f06008986 */ /* 0x000fe2000c10112c */
[----:B------:R-:W-:-:S03]  /*8af0*/  ISETP.GE.AND P0, PT, R3, 0x7a, PT ;  /* 0x0000007a0300780c */ /* 0x000fc60003f06270 */
[----:B------:R0:W-:Y:S01]  /*8b00*/  @!P1 STG.E.U8 desc[UR44][R6.64+0x68], R9 ;  /* 0x0000680906009986 */ /* 0x0001e2000c10112c */
[-C--:B------:R-:W-:Y:S01]  /*8b10*/  @!P3 IMAD R11, R80, R145.reuse, RZ ;  /* 0x00000091500bb224 */ /* 0x080fe200078e02ff */
[C---:B------:R-:W-:Y:S02]  /*8b20*/  ISETP.LT.OR P1, PT, R0.reuse, 0x9, !P5 ;  /* 0x000000090000780c */ /* 0x040fe40006f21670 */
[----:B------:R-:W-:Y:S01]  /*8b30*/  ISETP.GE.AND P5, PT, R3, 0x79, PT ;  /* 0x000000790300780c */ /* 0x000fe20003fa6270 */
[-C--:B------:R-:W-:Y:S01]  /*8b40*/  @!P4 IMAD R81, R81, R145.reuse, RZ ;  /* 0x000000915151c224 */ /* 0x080fe200078e02ff */
[----:B------:R-:W-:Y:S02]  /*8b50*/  @!P3 STG.E.U8 desc[UR44][R4.64+0x70], R11 ;  /* 0x0000700b0400b986 */ /* 0x000fe4000c10112c */
[C---:B------:R-:W-:Y:S01]  /*8b60*/  ISETP.LT.OR P3, PT, R0.reuse, 0x1, !P5 ;  /* 0x000000010000780c */ /* 0x040fe20006f61670 */
[----:B------:R-:W-:Y:S01]  /*8b70*/  @!P2 IMAD R83, R83, R145, RZ ;  /* 0x000000915353a224 */ /* 0x000fe200078e02ff */
[----:B------:R-:W-:Y:S01]  /*8b80*/  @!P4 STG.E.U8 desc[UR44][R4.64+0x71], R81 ;  /* 0x000071510400c986 */ /* 0x000fe2000c10112c */
[----:B------:R-:W-:-:S02]  /*8b90*/  ISETP.LT.OR P4, PT, R0, 0x1, !P0 ;  /* 0x000000010000780c */ /* 0x000fc40004781670 */
[----:B------:R-:W-:Y:S01]  /*8ba0*/  ISETP.LT.OR P0, PT, R0, 0x9, !P0 ;  /* 0x000000090000780c */ /* 0x000fe20004701670 */
[----:B------:R-:W-:Y:S01]  /*8bb0*/  @!P2 STG.E.U8 desc[UR44][R6.64+0x71], R83 ;  /* 0x000071530600a986 */ /* 0x000fe2000c10112c */
[-C--:B0-----:R-:W-:Y:S01]  /*8bc0*/  @!P1 IMAD R9, R82, R145.reuse, RZ ;  /* 0x0000009152099224 */ /* 0x081fe200078e02ff */
[----:B------:R-:W-:Y:S02]  /*8bd0*/  ISETP.LT.OR P2, PT, R0, 0x9, !P5 ;  /* 0x000000090000780c */ /* 0x000fe40006f41670 */
[C---:B------:R-:W-:Y:S02]  /*8be0*/  ISETP.GE.AND P5, PT, R3.reuse, 0x82, PT ;  /* 0x000000820300780c */ /* 0x040fe40003fa6270 */
[----:B------:R0:W-:Y:S01]  /*8bf0*/  @!P1 STG.E.U8 desc[UR44][R6.64+0x70], R9 ;  /* 0x0000700906009986 */ /* 0x0001e2000c10112c */
[-C--:B------:R-:W-:Y:S01]  /*8c00*/  @!P3 IMAD R13, R84, R145.reuse, RZ ;  /* 0x00000091540db224 */ /* 0x080fe200078e02ff */
[----:B------:R-:W-:Y:S02]  /*8c10*/  ISETP.GE.AND P1, PT, R3, 0x81, PT ;  /* 0x000000810300780c */ /* 0x000fe40003f26270 */
[----:B------:R-:W-:-:S02]  /*8c20*/  @!P4 IMAD R85, R85, R145, RZ ;  /* 0x000000915555c224 */ /* 0x000fc400078e02ff */
[----:B------:R-:W-:Y:S01]  /*8c30*/  @!P3 STG.E.U8 desc[UR44][R4.64+0x78], R13 ;  /* 0x0000780d0400b986 */ /* 0x000fe2000c10112c */
[C---:B------:R-:W-:Y:S01]  /*8c40*/  ISETP.LT.OR P3, PT, R0.reuse, 0x1, !P1 ;  /* 0x000000010000780c */ /* 0x040fe20004f61670 */
[-C--:B------:R-:W-:Y:S01]  /*8c50*/  @!P0 IMAD R87, R87, R145.reuse, RZ ;  /* 0x0000009157578224 */ /* 0x080fe200078e02ff */
[C---:B------:R-:W-:Y:S01]  /*8c60*/  ISETP.LT.OR P1, PT, R0.reuse, 0x9, !P1 ;  /* 0x000000090000780c */ /* 0x040fe20004f21670 */
[----:B------:R-:W-:Y:S01]  /*8c70*/  @!P4 STG.E.U8 desc[UR44][R4.64+0x79], R85 ;  /* 0x000079550400c986 */ /* 0x000fe2000c10112c */
[----:B------:R-:W-:Y:S01]  /*8c80*/  ISETP.LT.OR P4, PT, R0, 0x1, !P5 ;  /* 0x000000010000780c */ /* 0x000fe20006f81670 */
[----:B0-----:R-:W-:Y:S01]  /*8c90*/  @!P2 IMAD R9, R86, R145, RZ ;  /* 0x000000915609a224 */ /* 0x001fe200078e02ff */
[----:B------:R-:W-:Y:S01]  /*8ca0*/  ISETP.LT.OR P5, PT, R0, 0x9, !P5 ;  /* 0x000000090000780c */ /* 0x000fe20006fa1670 */
[----:B------:R-:W-:Y:S01]  /*8cb0*/  @!P0 STG.E.U8 desc[UR44][R6.64+0x79], R87 ;  /* 0x0000795706008986 */ /* 0x000fe2000c10112c */
[----:B------:R-:W-:-:S03]  /*8cc0*/  ISETP.GE.AND P0, PT, R3, 0x8a, PT ;  /* 0x0000008a0300780c */ /* 0x000fc60003f06270 */
[----:B------:R0:W-:Y:S01]  /*8cd0*/  @!P2 STG.E.U8 desc[UR44][R6.64+0x78], R9 ;  /* 0x000078090600a986 */ /* 0x0001e2000c10112c */
[----:B------:R-:W-:Y:S01]  /*8ce0*/  ISETP.GE.AND P2, PT, R3, 0x89, PT ;  /* 0x000000890300780c */ /* 0x000fe20003f46270 */
[----:B------:R-:W-:-:S04]  /*8cf0*/  @!P3 IMAD R11, R72, R145, RZ ;  /* 0x00000091480bb224 */ /* 0x000fc800078e02ff */
[-C--:B------:R-:W-:Y:S01]  /*8d00*/  @!P4 IMAD R73, R73, R145.reuse, RZ ;  /* 0x000000914949c224 */ /* 0x080fe200078e02ff */
[----:B------:R-:W-:Y:S01]  /*8d10*/  @!P3 STG.E.U8 desc[UR44][R4.64+0x80], R11 ;  /* 0x0000800b0400b986 */ /* 0x000fe2000c10112c */
[C---:B------:R-:W-:Y:S01]  /*8d20*/  ISETP.LT.OR P3, PT, R0.reuse, 0x1, !P2 ;  /* 0x000000010000780c */ /* 0x040fe20005761670 */
[-C--:B------:R-:W-:Y:S01]  /*8d30*/  @!P5 IMAD R75, R75, R145.reuse, RZ ;  /* 0x000000914b4bd224 */ /* 0x080fe200078e02ff */
[C---:B------:R-:W-:Y:S01]  /*8d40*/  ISETP.LT.OR P2, PT, R0.reuse, 0x9, !P2 ;  /* 0x000000090000780c */ /* 0x040fe20005741670 */
[----:B------:R-:W-:Y:S01]  /*8d50*/  @!P4 STG.E.U8 desc[UR44][R4.64+0x81], R73 ;  /* 0x000081490400c986 */ /* 0x000fe2000c10112c */
[----:B------:R-:W-:Y:S01]  /*8d60*/  ISETP.LT.OR P4, PT, R0, 0x1, !P0 ;  /* 0x000000010000780c */ /* 0x000fe20004781670 */
[----:B0-----:R-:W-:Y:S02]  /*8d70*/  @!P1 IMAD R9, R74, R145, RZ ;  /* 0x000000914a099224 */ /* 0x001fe400078e02ff */
[----:B------:R-:W-:Y:S01]  /*8d80*/  @!P5 STG.E.U8 desc[UR44][R6.64+0x81], R75 ;  /* 0x0000814b0600d986 */ /* 0x000fe2000c10112c */
[----:B------:R-:W-:-:S02]  /*8d90*/  ISETP.LT.OR P5, PT, R0, 0x9, !P0 ;  /* 0x000000090000780c */ /* 0x000fc400047a1670 */
[C---:B------:R-:W-:Y:S01]  /*8da0*/  ISETP.GE.AND P0, PT, R3.reuse, 0x92, PT ;  /* 0x000000920300780c */ /* 0x040fe20003f06270 */
[----:B------:R0:W-:Y:S01]  /*8db0*/  @!P1 STG.E.U8 desc[UR44][R6.64+0x80], R9 ;  /* 0x0000800906009986 */ /* 0x0001e2000c10112c */
[----:B------:R-:W-:Y:S01]  /*8dc0*/  ISETP.GE.AND P1, PT, R3, 0x91, PT ;  /* 0x000000910300780c */ /* 0x000fe20003f26270 */
[----:B------:R-:W-:-:S04]  /*8dd0*/  @!P3 IMAD R13, R76, R145, RZ ;  /* 0x000000914c0db224 */ /* 0x000fc800078e02ff */
[-C--:B------:R-:W-:Y:S01]  /*8de0*/  @!P4 IMAD R77, R77, R145.reuse, RZ ;  /* 0x000000914d4dc224 */ /* 0x080fe200078e02ff */
[----:B------:R-:W-:Y:S01]  /*8df0*/  @!P3 STG.E.U8 desc[UR44][R4.64+0x88], R13 ;  /* 0x0000880d0400b986 */ /* 0x000fe2000c10112c */
[C---:B------:R-:W-:Y:S02]  /*8e00*/  ISETP.LT.OR P3, PT, R0.reuse, 0x1, !P1 ;  /* 0x000000010000780c */ /* 0x040fe40004f61670 */
[-C--:B------:R-:W-:Y:S01]  /*8e10*/  @!P5 IMAD R79, R79, R145.reuse, RZ ;  /* 0x000000914f4fd224 */ /* 0x080fe200078e02ff */
[----:B------:R-:W-:Y:S01]  /*8e20*/  @!P4 STG.E.U8 desc[UR44][R4.64+0x89], R77 ;  /* 0x0000894d0400c986 */ /* 0x000fe2000c10112c */
[----:B------:R-:W-:Y:S01]  /*8e30*/  ISETP.LT.OR P4, PT, R0, 0x1, !P0 ;  /* 0x000000010000780c */ /* 0x000fe20004781670 */
[----:B0-----:R-:W-:Y:S01]  /*8e40*/  @!P2 IMAD R9, R78, R145, RZ ;  /* 0x000000914e09a224 */ /* 0x001fe200078e02ff */
[C---:B------:R-:W-:Y:S01]  /*8e50*/  ISETP.LT.OR P1, PT, R0.reuse, 0x9, !P1 ;  /* 0x000000090000780c */ /* 0x040fe20004f21670 */
        /* <DEDUP_REMOVED lines=13> */
[----:B------:R-:W-:Y:S01]  /*8f30*/  ISETP.LT.OR P5, PT, R0, 0x9, !P5 ;  /* 0x000000090000780c */ /* 0x000fe20006fa1670 */
[----:B------:R-:W-:Y:S01]  /*8f40*/  @!P0 STG.E.U8 desc[UR44][R6.64+0x91], R67 ;  /* 0x0000914306008986 */ /* 0x000fe2000c10112c */
[----:B------:R-:W-:-:S02]  /*8f50*/  ISETP.GE.AND P0, PT, R3, 0xa1, PT ;  /* 0x000000a10300780c */ /* 0x000fc40003f06270 */
[----:B------:R-:W-:Y:S01]  /*8f60*/  ISETP.LT.OR P2, PT, R0, 0x9, !P2 ;  /* 0x000000090000780c */ /* 0x000fe20005741670 */
[----:B------:R0:W-:Y:S01]  /*8f70*/  @!P1 STG.E.U8 desc[UR44][R6.64+0x90], R9 ;  /* 0x0000900906009986 */ /* 0x0001e2000c10112c */
[----:B------:R-:W-:Y:S01]  /*8f80*/  ISETP.GE.AND P1, PT, R3, 0xa2, PT ;  /* 0x000000a20300780c */ /* 0x000fe20003f26270 */
[----:B------:R-:W-:-:S04]  /*8f90*/  @!P3 IMAD R69, R69, R145, RZ ;  /* 0x000000914545b224 */ /* 0x000fc800078e02ff */
[-C--:B------:R-:W-:Y:S01]  /*8fa0*/  @!P4 IMAD R13, R68, R145.reuse, RZ ;  /* 0x00000091440dc224 */ /* 0x080fe200078e02ff */
[----:B------:R-:W-:Y:S01]  /*8fb0*/  @!P3 STG.E.U8 desc[UR44][R4.64+0x99], R69 ;  /* 0x000099450400b986 */ /* 0x000fe2000c10112c */
[C---:B------:R-:W-:Y:S02]  /*8fc0*/  ISETP.LT.OR P3, PT, R0.reuse, 0x1, !P0 ;  /* 0x000000010000780c */ /* 0x040fe40004761670 */
[C---:B------:R-:W-:Y:S01]  /*8fd0*/  ISETP.LT.OR P0, PT, R0.reuse, 0x9, !P0 ;  /* 0x000000090000780c */ /* 0x040fe20004701670 */
[----:B------:R-:W-:Y:S01]  /*8fe0*/  @!P4 STG.E.U8 desc[UR44][R4.64+0x98], R13 ;  /* 0x0000980d0400c986 */ /* 0x000fe2000c10112c */
[----:B------:R-:W-:Y:S01]  /*8ff0*/  ISETP.LT.OR P4, PT, R0, 0x1, !P1 ;  /* 0x000000010000780c */ /* 0x000fe20004f81670 */
[-C--:B0-----:R-:W-:Y:S01]  /*9000*/  @!P5 IMAD R9, R70, R145.reuse, RZ ;  /* 0x000000914609d224 */ /* 0x081fe200078e02ff */
[----:B------:R-:W-:Y:S01]  /*9010*/  ISETP.LT.OR P1, PT, R0, 0x9, !P1 ;  /* 0x000000090000780c */ /* 0x000fe20004f21670 */
[----:B------:R-:W-:-:S03]  /*9020*/  @!P2 IMAD R71, R71, R145, RZ ;  /* 0x000000914747a224 */ /* 0x000fc600078e02ff */
[----:B------:R0:W-:Y:S01]  /*9030*/  @!P5 STG.E.U8 desc[UR44][R6.64+0x98], R9 ;  /* 0x000098090600d986 */ /* 0x0001e2000c10112c */
[C---:B------:R-:W-:Y:S02]  /*9040*/  ISETP.GE.AND P5, PT, R3.reuse, 0xa9, PT ;  /* 0x000000a90300780c */ /* 0x040fe40003fa6270 */
[-C--:B------:R-:W-:Y:S01]  /*9050*/  @!P3 IMAD R11, R56, R145.reuse, RZ ;  /* 0x00000091380bb224 */ /* 0x080fe200078e02ff */
[----:B------:R-:W-:Y:S01]  /*9060*/  @!P2 STG.E.U8 desc[UR44][R6.64+0x99], R71 ;  /* 0x000099470600a986 */ /* 0x000fe2000c10112c */
[----:B------:R-:W-:Y:S02]  /*9070*/  ISETP.GE.AND P2, PT, R3, 0xaa, PT ;  /* 0x000000aa0300780c */ /* 0x000fe40003f46270 */
[-C--:B------:R-:W-:Y:S01]  /*9080*/  @!P4 IMAD R57, R57, R145.reuse, RZ ;  /* 0x000000913939c224 */ /* 0x080fe200078e02ff */
        /* <DEDUP_REMOVED lines=40> */
[-C--:B------:R-:W-:Y:S02]  /*9310*/  @!P3 IMAD R53, R53, R145.reuse, RZ ;  /* 0x000000913535b224 */ /* 0x080fe400078e02ff */
[-C--:B------:R-:W-:Y:S02]  /*9320*/  @!P2 IMAD R55, R55, R145.reuse, RZ ;  /* 0x000000913737a224 */ /* 0x080fe400078e02ff */
[-C--:B------:R-:W-:Y:S01]  /*9330*/  @!P4 IMAD R13, R52, R145.reuse, RZ ;  /* 0x00000091340dc224 */ /* 0x080fe200078e02ff */
[----:B------:R-:W-:Y:S01]  /*9340*/  @!P3 STG.E.U8 desc[UR44][R4.64+0xb9], R53 ;  /* 0x0000b9350400b986 */ /* 0x000fe2000c10112c */
[C---:B------:R-:W-:Y:S02]  /*9350*/  ISETP.LT.OR P3, PT, R0.reuse, 0x1, !P0 ;  /* 0x000000010000780c */ /* 0x040fe40004761670 */
        /* <DEDUP_REMOVED lines=68> */
[----:B------:R1:W-:Y:S01]  /*97a0*/  @!P3 STG.E.U8 desc[UR44][R4.64+0xe0], R11 ;  /* 0x0000e00b0400b986 */ /* 0x0003e2000c10112c */
[C---:B------:R-:W-:Y:S01]  /*97b0*/  ISETP.LT.OR P3, PT, R0.reuse, 0x1, !P5 ;  /* 0x000000010000780c */ /* 0x040fe20006f61670 */
[----:B------:R-:W-:Y:S01]  /*97c0*/  @!P0 IMAD R27, R27, R145, RZ ;  /* 0x000000911b1b8224 */ /* 0x000fe200078e02ff */
[C---:B------:R-:W-:Y:S01]  /*97d0*/  ISETP.LT.OR P5, PT, R0.reuse, 0x9, !P5 ;  /* 0x000000090000780c */ /* 0x040fe20006fa1670 */
[----:B------:R2:W-:Y:S01]  /*97e0*/  @!P4 STG.E.U8 desc[UR44][R4.64+0xe1], R25 ;  /* 0x0000e1190400c986 */ /* 0x0005e2000c10112c */
[----:B------:R-:W-:-:S02]  /*97f0*/  ISETP.LT.OR P4, PT, R0, 0x1, !P2 ;  /* 0x000000010000780c */ /* 0x000fc40005781670 */
[----:B------:R-:W-:Y:S01]  /*9800*/  ISETP.LT.OR P2, PT, R0, 0x9, !P2 ;  /* 0x000000090000780c */ /* 0x000fe20005741670 */
[----:B------:R2:W-:Y:S04]  /*9810*/  @!P1 STG.E.U8 desc[UR44][R6.64+0xe0], R3 ;  /* 0x0000e00306009986 */ /* 0x0005e8000c10112c */
[----:B------:R2:W-:Y:S02]  /*9820*/  @!P0 STG.E.U8 desc[UR44][R6.64+0xe1], R27 ;  /* 0x0000e11b06008986 */ /* 0x0005e4000c10112c */
[-C--:B0-----:R-:W-:Y:S02]  /*9830*/  @!P3 IMAD R9, R28, R145.reuse, RZ ;  /* 0x000000911c09b224 */ /* 0x081fe400078e02ff */
[-C--:B-1----:R-:W-:Y:S02]  /*9840*/  @!P5 IMAD R11, R30, R145.reuse, RZ ;  /* 0x000000911e0bd224 */ /* 0x082fe400078e02ff */
[-C--:B------:R-:W-:Y:S01]  /*9850*/  @!P4 IMAD R29, R29, R145.reuse, RZ ;  /* 0x000000911d1dc224 */ /* 0x080fe200078e02ff */
[----:B------:R2:W-:Y:S01]  /*9860*/  @!P3 STG.E.U8 desc[UR44][R4.64+0xe8], R9 ;  /* 0x0000e8090400b986 */ /* 0x0005e2000c10112c */
[----:B------:R-:W-:-:S03]  /*9870*/  @!P2 IMAD R31, R31, R145, RZ ;  /* 0x000000911f1fa224 */ /* 0x000fc600078e02ff */
[----:B------:R2:W-:Y:S04]  /*9880*/  @!P4 STG.E.U8 desc[UR44][R4.64+0xe9], R29 ;  /* 0x0000e91d0400c986 */ /* 0x0005e8000c10112c */
[----:B------:R2:W-:Y:S04]  /*9890*/  @!P5 STG.E.U8 desc[UR44][R6.64+0xe8], R11 ;  /* 0x0000e80b0600d986 */ /* 0x0005e8000c10112c */
[----:B------:R2:W-:Y:S02]  /*98a0*/  @!P2 STG.E.U8 desc[UR44][R6.64+0xe9], R31 ;  /* 0x0000e91f0600a986 */ /* 0x0005e4000c10112c */
.L_x_275:
[----:B------:R-:W-:Y:S05]  /*98b0*/  BSYNC B0 ;  /* 0x0000000000007941 */ /* 0x000fea0003800000 */
.L_x_33:
[----:B-123--:R-:W2:Y:S01]  /*98c0*/  LDL.64 R4, [R1] ;  /* 0x0000000001047983 */ /* 0x00eea20000100a00 */
[----:B------:R-:W-:Y:S01]  /*98d0*/  ULDC.64 UR4, c[0x0][0x650] ;  /* 0x0001940000047ab9 */ /* 0x000fe20000000a00 */
[----:B------:R1:W-:Y:S01]  /*98e0*/  SYNCS.ARRIVE.TRANS64.A1T0 RZ, [R153+UR42], RZ ;  /* 0x000000ff99ff79a7 */ /* 0x0003e2000810002a */
[----:B0-----:R-:W-:Y:S01]  /*98f0*/  PRMT R0, RZ, 0x7610, R0 ;  /* 0x00007610ff007816 */ /* 0x001fe20000000000 */
[----:B------:R-:W-:Y:S02]  /*9900*/  IMAD.MOV.U32 R22, RZ, RZ, -0x1 ;  /* 0xffffffffff167424 */ /* 0x000fe400078e00ff */
[----:B------:R-:W-:Y:S02]  /*9910*/  IMAD.MOV.U32 R19, RZ, RZ, -0x1 ;  /* 0xffffffffff137424 */ /* 0x000fe400078e00ff */
[----:B------:R-:W-:Y:S01]  /*9920*/  IMAD.MOV.U32 R18, RZ, RZ, -0x1 ;  /* 0xffffffffff127424 */ /* 0x000fe200078e00ff */
[----:B--2---:R-:W-:-:S05]  /*9930*/  LEA R16, P0, R4, R16, 0x1 ;  /* 0x0000001004107211 */ /* 0x004fca00078008ff */
[----:B------:R-:W-:Y:S01]  /*9940*/  IMAD.X R17, R17, 0x1, R150, P0 ;  /* 0x0000000111117824 */ /* 0x000fe200000e0696 */
[----:B------:R-:W-:-:S04]  /*9950*/  ISETP.GE.U32.AND P0, PT, R16, UR4, PT ;  /* 0x0000000410007c0c */ /* 0x000fc8000bf06070 */
[----:B------:R-:W-:-:S13]  /*9960*/  ISETP.GE.U32.AND.EX P0, PT, R17, UR5, PT, P0 ;  /* 0x0000000511007c0c */ /* 0x000fda000bf06100 */
[----:B-1----:R-:W-:Y:S05]  /*9970*/  @P0 BRA `(.L_x_276) ;  /* 0x0000000400640947 */ /* 0x002fea0003800000 */
[----:B------:R-:W0:Y:S01]  /*9980*/  S2R R12, SR_CTAID.X ;  /* 0x00000000000c7919 */ /* 0x000e220000002500 */
[----:B------:R-:W1:Y:S01]  /*9990*/  LDC.64 R10, c[0x0][0x628] ;  /* 0x00018a00ff0a7b82 */ /* 0x000e620000000a00 */
[----:B------:R-:W-:Y:S01]  /*99a0*/  ULDC UR4, c[0x0][0x150] ;  /* 0x0000540000047ab9 */ /* 0x000fe20000000800 */
[----:B------:R-:W-:Y:S01]  /*99b0*/  IMAD.MOV.U32 R8, RZ, RZ, R16 ;  /* 0x000000ffff087224 */ /* 0x000fe200078e0010 */
[----:B------:R-:W2:Y:S01]  /*99c0*/  S2R R20, SR_CTAID.Y ;  /* 0x0000000000147919 */ /* 0x000ea20000002600 */
[----:B------:R-:W-:-:S04]  /*99d0*/  IMAD.MOV.U32 R9, RZ, RZ, R17 ;  /* 0x000000ffff097224 */ /* 0x000fc800078e0011 */
[----:B------:R-:W3:Y:S08]  /*99e0*/  LDC R21, c[0x0][0x144] ;  /* 0x00005100ff157b82 */ /* 0x000ef00000000800 */
[----:B------:R-:W2:Y:S08]  /*99f0*/  LDC R0, c[0x0][0x630] ;  /* 0x00018c00ff007b82 */ /* 0x000eb00000000800 */
[----:B------:R-:W2:Y:S01]  /*9a00*/  LDC.64 R14, c[0x0][0x620] ;  /* 0x00018800ff0e7b82 */ /* 0x000ea20000000a00 */
[----:B-1----:R-:W-:-:S04]  /*9a10*/  ISETP.NE.U32.AND P0, PT, R10, RZ, PT ;  /* 0x000000ff0a00720c */ /* 0x002fc80003f05070 */
[----:B------:R-:W-:Y:S02]  /*9a20*/  ISETP.NE.AND.EX P0, PT, R11, RZ, PT, P0 ;  /* 0x000000ff0b00720c */ /* 0x000fe40003f05300 */
[----:B0-----:R-:W-:-:S05]  /*9a30*/  I2FP.F32.U32 R3, R12 ;  /* 0x0000000c00037245 */ /* 0x001fca0000201000 */
[----:B------:R-:W-:-:S04]  /*9a40*/  FMUL R3, R3, UR4 ;  /* 0x0000000403037c20 */ /* 0x000fc80008400000 */
[----:B------:R0:W1:Y:S02]  /*9a50*/  F2I.U32.TRUNC.NTZ R19, R3 ;  /* 0x0000000300137305 */ /* 0x000064000020f000 */
[----:B---3--:R-:W-:Y:S05]  /*9a60*/  @!P0 BRA `(.L_x_277) ;  /* 0x0000000000288947 */ /* 0x008fea0003800000 */
[----:B0-----:R-:W0:Y:S02]  /*9a70*/  LDC R3, c[0x0][0x634] ;  /* 0x00018d00ff037b82 */ /* 0x001e240000000800 */
[----:B0-----:R-:W-:-:S05]  /*9a80*/  IADD3 R3, P0, R16, R3, RZ ;  /* 0x0000000310037210 */ /* 0x001fca0007f1e0ff */
[----:B------:R-:W-:-:S04]  /*9a90*/  IMAD.X R13, RZ, RZ, R17, P0 ;  /* 0x000000ffff0d7224 */ /* 0x000fc800000e0611 */
[----:B------:R-:W-:-:S04]  /*9aa0*/  IMAD.WIDE.U32 R4, R13, R10, RZ ;  /* 0x0000000a0d047225 */ /* 0x000fc800078e00ff */
[----:B----4-:R-:W-:-:S04]  /*9ab0*/  IMAD.WIDE.U32 R6, P0, R3, R11, R4 ;  /* 0x0000000b03067225 */ /* 0x010fc80007800004 */
[----:B------:R-:W-:-:S04]  /*9ac0*/  IMAD.WIDE.U32 R4, R3, R10, RZ ;  /* 0x0000000a03047225 */ /* 0x000fc800078e00ff */
[----:B------:R-:W-:Y:S01]  /*9ad0*/  IMAD.X R9, RZ, RZ, RZ, P0 ;  /* 0x000000ffff097224 */ /* 0x000fe200000e06ff */
[----:B------:R-:W-:Y:S01]  /*9ae0*/  IADD3 RZ, P0, R5, R6, RZ ;  /* 0x0000000605ff7210 */ /* 0x000fe20007f1e0ff */
[----:B------:R-:W-:-:S04]  /*9af0*/  IMAD.MOV.U32 R8, RZ, RZ, R7 ;  /* 0x000000ffff087224 */ /* 0x000fc800078e0007 */
[----:B------:R-:W-:-:S08]  /*9b00*/  IMAD.WIDE.U32.X R8, R13, R11, R8, P0 ;  /* 0x0000000b0d087225 */ /* 0x000fd000000e0408 */
.L_x_277:
[----:B------:R-:W3:Y:S01]  /*9b10*/  LDC.64 R26, c[0x0][0x640] ;  /* 0x00019000ff1a7b82 */ /* 0x000ee20000000a00 */
[-C--:B--2---:R-:W-:Y:S01]  /*9b20*/  SHF.R.U64 R18, R8, R0.reuse, R9 ;  /* 0x0000000008127219 */ /* 0x084fe20000001209 */
[----:B-1----:R-:W-:Y:S01]  /*9b30*/  IMAD.MOV R19, RZ, RZ, -R19 ;  /* 0x000000ffff137224 */ /* 0x002fe200078e0a13 */
[----:B------:R-:W-:Y:S01]  /*9b40*/  SHF.R.U32.HI R0, RZ, R0, R9 ;  /* 0x00000000ff007219 */ /* 0x000fe20000011609 */
[----:B------:R-:W-:Y:S01]  /*9b50*/  ULDC UR4, c[0x0][0x154] ;  /* 0x0000550000047ab9 */ /* 0x000fe20000000800 */
[----:B0-----:R-:W-:Y:S01]  /*9b60*/  IADD3 R3, P0, RZ, -R18, RZ ;  /* 0x80000012ff037210 */ /* 0x001fe20007f1e0ff */
[----:B------:R-:W-:Y:S02]  /*9b70*/  IMAD R21, R21, R19, R12 ;  /* 0x0000001315157224 */ /* 0x000fe400078e020c */
[----:B----4-:R-:W0:Y:S01]  /*9b80*/  LDC R6, c[0x0][0x618] ;  /* 0x00018600ff067b82 */ /* 0x010e220000000800 */
[----:B------:R-:W-:Y:S02]  /*9b90*/  IMAD.MOV.U32 R7, RZ, RZ, 0x1 ;  /* 0x00000001ff077424 */ /* 0x000fe400078e00ff */
[----:B------:R-:W-:-:S04]  /*9ba0*/  IMAD.X R5, RZ, RZ, ~R0, P0 ;  /* 0x000000ffff057224 */ /* 0x000fc800000e0e00 */
[-C--:B------:R-:W-:Y:S01]  /*9bb0*/  IMAD R0, R5, R14.reuse, RZ ;  /* 0x0000000e05007224 */ /* 0x080fe200078e02ff */
[----:B------:R-:W1:Y:S01]  /*9bc0*/  LDC R8, c[0x0][0x608] ;  /* 0x00018200ff087b82 */ /* 0x000e620000000800 */
[----:B------:R-:W-:-:S04]  /*9bd0*/  IMAD.WIDE.U32 R4, R3, R14, R16 ;  /* 0x0000000e03047225 */ /* 0x000fc800078e0010 */
[----:B------:R-:W-:Y:S01]  /*9be0*/  IMAD R3, R3, R15, R0 ;  /* 0x0000000f03037224 */ /* 0x000fe200078e0200 */
[----:B------:R-:W-:Y:S02]  /*9bf0*/  I2FP.F32.U32 R0, R20 ;  /* 0x0000001400007245 */ /* 0x000fe40000201000 */
[----:B------:R-:W2:Y:S01]  /*9c00*/  LDC R22, c[0x0][0x658] ;  /* 0x00019600ff167b82 */ /* 0x000ea20000000800 */
[----:B------:R-:W-:Y:S01]  /*9c10*/  IMAD.IADD R3, R5, 0x1, R3 ;  /* 0x0000000105037824 */ /* 0x000fe200078e0203 */
[----:B---3--:R-:W-:Y:S01]  /*9c20*/  ISETP.NE.U32.AND P0, PT, R26, RZ, PT ;  /* 0x000000ff1a00720c */ /* 0x008fe20003f05070 */
[----:B------:R-:W-:Y:S01]  /*9c30*/  FMUL R0, R0, UR4 ;  /* 0x0000000400007c20 */ /* 0x000fe20008400000 */
[----:B------:R-:W-:Y:S02]  /*9c40*/  IMAD.MOV.U32 R5, RZ, RZ, -0x1 ;  /* 0xffffffffff057424 */ /* 0x000fe400078e00ff */
[----:B------:R-:W-:Y:S01]  /*9c50*/  ISETP.NE.AND.EX P0, PT, R27, RZ, PT, P0 ;  /* 0x000000ff1b00720c */ /* 0x000fe20003f05300 */
[----:B------:R3:W4:Y:S01]  /*9c60*/  F2I.U32.TRUNC.NTZ R13, R0 ;  /* 0x00000000000d7305 */ /* 0x000722000020f000 */
[----:B------:R-:W3:Y:S01]  /*9c70*/  LDC R15, c[0x0][0x148] ;  /* 0x00005200ff0f7b82 */ /* 0x000ee20000000800 */
[----:B0-----:R-:W-:-:S02]  /*9c80*/  SHF.R.U64 R12, R4, R6, R3 ;  /* 0x00000006040c7219 */ /* 0x001fc40000001203 */
[----:B------:R-:W-:-:S05]  /*9c90*/  SHF.R.U32.HI R3, RZ, R6, R3 ;  /* 0x00000006ff037219 */ /* 0x000fca0000011603 */
[----:B------:R-:W0:Y:S01]  /*9ca0*/  LDC R19, c[0x0][0x600] ;  /* 0x00018000ff137b82 */ /* 0x000e220000000800 */
[-CC-:B-1----:R-:W-:Y:S02]  /*9cb0*/  SHF.R.U64 R10, R12, R8.reuse, R3.reuse ;  /* 0x000000080c0a7219 */ /* 0x182fe40000001203 */
[----:B------:R-:W-:-:S05]  /*9cc0*/  SHF.R.U32.HI R3, RZ, R8, R3 ;  /* 0x00000008ff037219 */ /* 0x000fca0000011603 */
[----:B------:R-:W1:Y:S01]  /*9cd0*/  LDC R24, c[0x0][0x648] ;  /* 0x00019200ff187b82 */ /* 0x000e620000000800 */
[-C--:B--2---:R-:W-:Y:S02]  /*9ce0*/  SHF.L.U32 R4, R5, R22.reuse, RZ ;  /* 0x0000001605047219 */ /* 0x084fe400000006ff */
[-CC-:B------:R-:W-:Y:S02]  /*9cf0*/  SHF.R.U64 R14, R10, R22.reuse, R3.reuse ;  /* 0x000000160a0e7219 */ /* 0x180fe40000001203 */
[----:B------:R-:W-:Y:S02]  /*9d00*/  SHF.R.U32.HI R5, RZ, R22, R3 ;  /* 0x00000016ff057219 */ /* 0x000fe40000011603 */
[----:B------:R-:W-:Y:S01]  /*9d10*/  LOP3.LUT R25, RZ, R4, RZ, 0x33, !PT ;  /* 0x00000004ff197212 */ /* 0x000fe200078e33ff */
[----:B------:R-:W2:Y:S01]  /*9d20*/  LDC R28, c[0x0][0x638] ;  /* 0x00018e00ff1c7b82 */ /* 0x000ea20000000800 */
[----:B------:R-:W-:Y:S01]  /*9d30*/  SHF.L.U32 R22, R7, R22, RZ ;  /* 0x0000001607167219 */ /* 0x000fe200000006ff */
[----:B------:R-:W-:-:S06]  /*9d40*/  IMAD.MOV.U32 R4, RZ, RZ, R14 ;  /* 0x000000ffff047224 */ /* 0x000fcc00078e000e */
[----:B------:R-:W0:Y:S01]  /*9d50*/  LDC R29, c[0x0][0x610] ;  /* 0x00018400ff1d7b82 */ /* 0x000e220000000800 */
[----:B----4-:R-:W-:Y:S05]  /*9d60*/  @!P0 BRA `(.L_x_278) ;  /* 0x0000000000288947 */ /* 0x010fea0003800000 */
[----:B------:R-:W4:Y:S02]  /*9d70*/  LDC R3, c[0x0][0x64c] ;  /* 0x00019300ff037b82 */ /* 0x000f240000000800 */
[----:B----4-:R-:W-:-:S05]  /*9d80*/  IADD3 R3, P0, R14, R3, RZ ;  /* 0x000000030e037210 */ /* 0x010fca0007f1e0ff */
        /* <DEDUP_REMOVED lines=8> */
.L_x_278:
[----:B------:R-:W-:Y:S01]  /*9e10*/  ISETP.NE.AND P0, PT, R2, 0x1, PT ;  /* 0x000000010200780c */ /* 0x000fe20003f05270 */
[----:B0-----:R-:W-:Y:S01]  /*9e20*/  VIADD R7, R19, 0xffffffff ;  /* 0xffffffff13077836 */ /* 0x001fe20000000000 */
[----:B-1-3--:R-:W-:Y:S01]  /*9e30*/  SHF.R.U64 R0, R4, R24, R5 ;  /* 0x0000001804007219 */ /* 0x00afe20000001205 */
[----:B------:R-:W-:Y:S01]  /*9e40*/  IMAD.MOV R13, RZ, RZ, -R13 ;  /* 0x000000ffff0d7224 */ /* 0x000fe200078e0a0d */
[----:B------:R-:W-:Y:S01]  /*9e50*/  LOP3.LUT R5, R10, R25, RZ, 0xc0, !PT ;  /* 0x000000190a057212 */ /* 0x000fe200078ec0ff */
[----:B------:R-:W-:Y:S02]  /*9e60*/  IMAD.MOV.U32 R4, RZ, RZ, 0x1 ;  /* 0x00000001ff047424 */ /* 0x000fe400078e00ff */
[----:B------:R-:W-:Y:S02]  /*9e70*/  IMAD.MOV R3, RZ, RZ, -R0 ;  /* 0x000000ffff037224 */ /* 0x000fe400078e0a00 */
[----:B------:R-:W-:Y:S01]  /*9e80*/  IMAD R22, R22, R0, R5 ;  /* 0x0000000016167224 */ /* 0x000fe200078e0205 */
[----:B------:R-:W-:Y:S01]  /*9e90*/  LOP3.LUT R5, R12, R7, RZ, 0xc0, !PT ;  /* 0x000000070c057212 */ /* 0x000fe200078ec0ff */
[----:B--2---:R-:W-:-:S02]  /*9ea0*/  IMAD R0, R3, R28, R14 ;  /* 0x0000001c03007224 */ /* 0x004fc400078e020e */
[----:B------:R-:W-:Y:S02]  /*9eb0*/  @P0 IMAD R21, R15, R13, R20 ;  /* 0x0000000d0f150224 */ /* 0x000fe400078e0214 */
[----:B------:R-:W-:Y:S01]  /*9ec0*/  IMAD R3, R0, R19, R5 ;  /* 0x0000001300037224 */ /* 0x000fe200078e0205 */
[----:B------:R-:W-:Y:S01]  /*9ed0*/  PRMT R0, R4, 0x7610, R0 ;  /* 0x0000761004007816 */ /* 0x000fe20000000000 */
[----:B------:R-:W-:-:S05]  /*9ee0*/  IMAD R22, R22, R29, R21 ;  /* 0x0000001d16167224 */ /* 0x000fca00078e0215 */
[----:B------:R-:W-:Y:S02]  /*9ef0*/  SEL R19, R3, R22, !P0 ;  /* 0x0000001603137207 */ /* 0x000fe40004000000 */
[----:B------:R-:W-:-:S07]  /*9f00*/  SEL R22, R22, R3, !P0 ;  /* 0x0000000316167207 */ /* 0x000fce0004000000 */
.L_x_276:
[----:B------:R-:W-:Y:S02]  /*9f10*/  LOP3.LUT P0, RZ, R0, 0xff, RZ, 0xc0, !PT ;  /* 0x000000ff00ff7812 */ /* 0x000fe4000780c0ff */
[----:B------:R-:W-:-:S11]  /*9f20*/  LOP3.LUT R156, R156, 0x1, RZ, 0x3c, !PT ;  /* 0x000000019c9c7812 */ /* 0x000fd600078e3cff */
[----:B------:R-:W-:Y:S05]  /*9f30*/  @P0 BRA `(.L_x_279) ;  /* 0xffffff7400800947 */ /* 0x000fea000383ffff */
[----:B------:R-:W-:Y:S05]  /*9f40*/  EXIT ;  /* 0x000000000000794d */ /* 0x000fea0003800000 */
.L_x_14:
[----:B------:R-:W-:-:S08]  /*9f50*/  ISETP.NE.AND P0, PT, R14, RZ, PT ;  /* 0x000000ff0e00720c */ /* 0x000fd00003f05270 */
[----:B0-----:R-:W0:-:S00]  /*9f60*/  USETMAXREG.DEALLOC.CTAPOOL 0x28 ;  /* 0x00000028000079c8 */ /* 0x001e0000080e0500 */
[----:B------:R-:W-:Y:S05]  /*9f70*/  @P0 EXIT ;  /* 0x000000000000094d */ /* 0x000fea0003800000 */
[----:B0-----:R-:W-:Y:S01]  /*9f80*/  LOP3.LUT P0, RZ, R3, 0xff, RZ, 0xc0, !PT ;  /* 0x000000ff03ff7812 */ /* 0x001fe2000780c0ff */
[----:B------:R-:W-:Y:S02]  /*9f90*/  IMAD.MOV.U32 R3, RZ, RZ, 0x1 ;  /* 0x00000001ff037424 */ /* 0x000fe400078e00ff */
[----:B------:R-:W-:-:S10]  /*9fa0*/  IMAD.MOV.U32 R8, RZ, RZ, RZ ;  /* 0x000000ffff087224 */ /* 0x000fd400078e00ff */
[----:B------:R-:W-:Y:S05]  /*9fb0*/  @!P0 BRA `(.L_x_280) ;  /* 0x0000000c000c8947 */ /* 0x000fea0003800000 */
[----:B------:R-:W-:Y:S01]  /*9fc0*/  LOP3.LUT P0, RZ, R5, 0x1f, RZ, 0xc0, !PT ;  /* 0x0000001f05ff7812 */ /* 0x000fe2000780c0ff */
[----:B------:R-:W-:Y:S01]  /*9fd0*/  ULDC UR5, c[0x0][0x658] ;  /* 0x0001960000057ab9 */ /* 0x000fe20000000800 */
[----:B------:R-:W-:Y:S01]  /*9fe0*/  UMOV UR6, 0xffffffff ;  /* 0xffffffff00067882 */ /* 0x000fe20000000000 */
[----:B------:R-:W-:Y:S01]  /*9ff0*/  BSSY B0, `(.L_x_280) ;  /* 0x00000bf000007945 */ /* 0x000fe20003800000 */
[----:B------:R-:W-:Y:S01]  /*a000*/  USHF.L.U32 UR6, UR6, UR5, URZ ;  /* 0x0000000506067299 */ /* 0x000fe2000800063f */
[C---:B------:R-:W-:Y:S01]  /*a010*/  ISETP.NE.AND P2, PT, R4.reuse, RZ, PT ;  /* 0x000000ff0400720c */ /* 0x040fe20003f45270 */
[----:B------:R-:W-:Y:S01]  /*a020*/  IMAD.MOV.U32 R10, RZ, RZ, 0x1 ;  /* 0x00000001ff0a7424 */ /* 0x000fe200078e00ff */
[----:B------:R-:W-:Y:S01]  /*a030*/  ISETP.NE.OR P0, PT, R4, RZ, !P0 ;  /* 0x000000ff0400720c */ /* 0x000fe20004705670 */
[----:B------:R-:W-:Y:S01]  /*a040*/  IMAD.MOV.U32 R3, RZ, RZ, 0x1 ;  /* 0x00000001ff037424 */ /* 0x000fe200078e00ff */
[----:B------:R-:W-:Y:S01]  /*a050*/  LOP3.LUT R9, R23, 0x2, RZ, 0xfc, !PT ;  /* 0x0000000217097812 */ /* 0x000fe200078efcff */
[----:B------:R-:W-:Y:S01]  /*a060*/  IMAD.MOV.U32 R8, RZ, RZ, RZ ;  /* 0x000000ffff087224 */ /* 0x000fe200078e00ff */
[----:B------:R-:W-:Y:S01]  /*a070*/  ULDC UR4, c[0x0][0x600] ;  /* 0x0001800000047ab9 */ /* 0x000fe20000000800 */
[----:B------:R-:W-:Y:S01]  /*a080*/  UMOV UR7, 0x1 ;  /* 0x0000000100077882 */ /* 0x000fe20000000000 */
[----:B------:R-:W-:-:S02]  /*a090*/  UIADD3 UR19, UR38, 0x1, URZ ;  /* 0x0000000126137890 */ /* 0x000fc4000fffe03f */
[----:B------:R-:W-:Y:S02]  /*a0a0*/  UIADD3 UR15, UR4, -0x1, URZ ;  /* 0xffffffff040f7890 */ /* 0x000fe4000fffe03f */
[----:B------:R-:W-:Y:S02]  /*a0b0*/  USHF.L.U32 UR17, UR7, UR5, URZ ;  /* 0x0000000507117299 */ /* 0x000fe4000800063f */
[----:B------:R-:W-:Y:S01]  /*a0c0*/  ULOP3.LUT UR16, URZ, UR6, URZ, 0x33, !UPT ;  /* 0x000000063f107292 */ /* 0x000fe2000f8e333f */
[----:B------:R-:W-:-:S11]  /*a0d0*/  ULDC.64 UR20, c[0x0][0x198] ;  /* 0x0000660000147ab9 */ /* 0x000fd60000000a00 */
.L_x_292:
[----:B------:R-:W-:-:S03]  /*a0e0*/  UMOV UR4, 0xffffffff ;  /* 0xffffffff00047882 */ /* 0x000fc60000000000 */
[----:B------:R-:W-:Y:S05]  /*a0f0*/  BRA.DIV UR4, `(.L_x_281) ;  /* 0x0000001204cc7947 */ /* 0x000fea000b800000 */
[----:B------:R-:W-:-:S13]  /*a100*/  ELECT P6, URZ, PT ;  /* 0x00000000003f782f */ /* 0x000fda00038c0000 */
.L_x_312:
[----:B------:R-:W0:Y:S01]  /*a110*/  LDC R4, c[0x0][0x28c] ;  /* 0x0000a300ff047b82 */ /* 0x000e220000000800 */
[----:B------:R-:W-:Y:S01]  /*a120*/  BSSY B1, `(.L_x_282) ;  /* 0x0000037000017945 */ /* 0x000fe20003800000 */
[----:B0-----:R-:W-:-:S13]  /*a130*/  ISETP.LT.OR P6, PT, R4, 0x1, !P6 ;  /* 0x000000010400780c */ /* 0x001fda00077c1670 */
[----:B------:R-:W-:Y:S05]  /*a140*/  @P6 BRA `(.L_x_283) ;  /* 0x0000000000d06947 */ /* 0x000fea0003800000 */
[----:B------:R-:W-:Y:S02]  /*a150*/  IMAD R19, R19, 0xf0, RZ ;  /* 0x000000f013137824 */ /* 0x000fe400078e02ff */
[----:B------:R-:W-:Y:S02]  /*a160*/  IMAD.SHL.U32 R22, R22, 0x40, RZ ;  /* 0x0000004016167824 */ /* 0x000fe400078e00ff */
[----:B------:R-:W-:Y:S02]  /*a170*/  IMAD.MOV.U32 R13, RZ, RZ, RZ ;  /* 0x000000ffff0d7224 */ /* 0x000fe400078e00ff */
[----:B------:R-:W-:Y:S02]  /*a180*/  IMAD.U32 R14, RZ, RZ, UR19 ;  /* 0x00000013ff0e7e24 */ /* 0x000fe4000f8e00ff */
[----:B------:R-:W-:Y:S02]  /*a190*/  IMAD.MOV.U32 R4, RZ, RZ, R3 ;  /* 0x000000ffff047224 */ /* 0x000fe400078e0003 */
[----:B------:R-:W-:-:S07]  /*a1a0*/  IMAD.MOV.U32 R5, RZ, RZ, R8 ;  /* 0x000000ffff057224 */ /* 0x000fce00078e0008 */
.L_x_287:
[----:B------:R-:W0:Y:S01]  /*a1b0*/  S2R R7, SR_CgaCtaId ;  /* 0x0000000000077919 */ /* 0x000e220000008800 */
[----:B------:R-:W-:-:S04]  /*a1c0*/  MOV R6, 0x400 ;  /* 0x0000040000067802 */ /* 0x000fc80000000f00 */
[----:B0-----:R-:W-:Y:S02]  /*a1d0*/  LEA R12, R7, R6, 0x18 ;  /* 0x00000006070c7211 */ /* 0x001fe400078ec0ff */
[----:B------:R-:W-:Y:S01]  /*a1e0*/  SHF.L.U32 R6, R4, 0x1f, RZ ;  /* 0x0000001f04067819 */ /* 0x000fe200000006ff */
[----:B------:R-:W0:Y:S02]  /*a1f0*/  @!P2 LDC R7, c[0x0][0x500] ;  /* 0x00014000ff07ab82 */ /* 0x000e240000000800 */
[----:B------:R-:W-:-:S04]  /*a200*/  IMAD R11, R5, 0x8, R12 ;  /* 0x00000008050b7824 */ /* 0x000fc800078e020c */
[----:B------:R-:W1:Y:S02]  /*a210*/  SYNCS.PHASECHK.TRANS64.TRYWAIT P1, [R11+URZ+0x58], R6 ;  /* 0x000058060b0075a7 */ /* 0x000e64000802017f */
[----:B-1----:R-:W-:Y:S05]  /*a220*/  @!P1 BRA `(.L_x_284) ;  /* 0x0000001000a09947 */ /* 0x002fea0003800000 */
.L_x_313:
[----:B-1----:R-:W-:Y:S01]  /*a230*/  PRMT R6, R9, 0x9910, RZ ;  /* 0x0000991009067816 */ /* 0x002fe200000000ff */
[----:B0-----:R0:W-:Y:S03]  /*a240*/  @!P2 SYNCS.ARRIVE.TRANS64 RZ, [R11+URZ], R7 ;  /* 0x000000070bffa9a7 */ /* 0x0011e6000800003f */
[----:B------:R-:W-:-:S13]  /*a250*/  ISETP.NE.AND P1, PT, R6, 0x2, PT ;  /* 0x000000020600780c */ /* 0x000fda0003f25270 */
[----:B0-----:R-:W-:Y:S05]  /*a260*/  @P1 BRA `(.L_x_285) ;  /* 0x0000000000041947 */ /* 0x001fea0003800000 */
[----:B------:R-:W-:Y:S01]  /*a270*/  BPT.TRAP 0x1 ;  /* 0x000000040000795c */ /* 0x000fe20000300000 */
.L_x_285:
[----:B------:R-:W-:Y:S05]  /*a280*/  @P0 BRA `(.L_x_286) ;  /* 0x0000000000040947 */ /* 0x000fea0003800000 */
[----:B------:R-:W-:Y:S01]  /*a290*/  BPT.TRAP 0x1 ;  /* 0x000000040000795c */ /* 0x000fe20000300000 */
.L_x_286:
[--C-:B------:R-:W-:Y:S01]  /*a2a0*/  IMAD R6, R5, 0x1000, R12.reuse ;  /* 0x0000100005067824 */ /* 0x100fe200078e020c */
[----:B------:R-:W-:Y:S01]  /*a2b0*/  R2UR UR9, R11 ;  /* 0x000000000b0972ca */ /* 0x000fe200000e0000 */
[C---:B------:R-:W-:Y:S01]  /*a2c0*/  IMAD R12, R5.reuse, 0x3c00, R12 ;  /* 0x00003c00050c7824 */ /* 0x040fe200078e020c */
[----:B------:R-:W-:Y:S01]  /*a2d0*/  UIADD3 UR4, UP0, UR20, 0xf0, URZ ;  /* 0x000000f014047890 */ /* 0x000fe2000ff1e03f */
[----:B------:R-:W-:Y:S01]  /*a2e0*/  VIADD R14, R14, 0xffffffff ;  /* 0xffffffff0e0e7836 */ /* 0x000fe20000000000 */
[----:B------:R-:W-:Y:S01]  /*a2f0*/  R2UR UR5, R6 ;  /* 0x00000000060572ca */ /* 0x000fe200000e0000 */
[----:B------:R-:W-:Y:S01]  /*a300*/  UIADD3 UR22, UP1, UR20, 0x1f0, URZ ;  /* 0x000001f014167890 */ /* 0x000fe2000ff3e03f */
[----:B------:R-:W-:Y:S01]  /*a310*/  R2UR UR8, R12 ;  /* 0x000000000c0872ca */ /* 0x000fe200000e0000 */
[----:B------:R-:W-:Y:S01]  /*a320*/  VIADD R5, R5, 0x1 ;  /* 0x0000000105057836 */ /* 0x000fe20000000000 */
[----:B------:R-:W-:Y:S01]  /*a330*/  R2UR UR11, R22 ;  /* 0x00000000160b72ca */ /* 0x000fe200000e0000 */
[----:B------:R-:W-:Y:S01]  /*a340*/  UIADD3.X UR23, URZ, UR21, URZ, UP1, !UPT ;  /* 0x000000153f177290 */ /* 0x000fe20008ffe43f */
[----:B------:R-:W-:Y:S01]  /*a350*/  R2UR UR10, R13 ;  /* 0x000000000d0a72ca */ /* 0x000fe200000e0000 */
[----:B------:R-:W-:Y:S01]  /*a360*/  UMOV UR6, 0x0 ;  /* 0x0000000000067882 */ /* 0x000fe20000000000 */
[----:B------:R-:W-:Y:S01]  /*a370*/  R2UR UR12, R18 ;  /* 0x00000000120c72ca */ /* 0x000fe200000e0000 */
[----:B------:R-:W-:Y:S01]  /*a380*/  UMOV UR7, 0x10000000 ;  /* 0x1000000000077882 */ /* 0x000fe20000000000 */
[----:B------:R-:W-:Y:S01]  /*a390*/  R2UR UR18, R19 ;  /* 0x00000000131272ca */ /* 0x000fe200000e0000 */
[----:B------:R-:W-:Y:S01]  /*a3a0*/  VIADD R13, R13, 0x40 ;  /* 0x000000400d0d7836 */ /* 0x000fe20000000000 */
[----:B------:R-:W-:Y:S01]  /*a3b0*/  ISETP.GT.AND P3, PT, R14, 0x1, PT ;  /* 0x000000010e00780c */ /* 0x000fe20003f64270 */
[----:B------:R-:W-:Y:S01]  /*a3c0*/  UIADD3 UR13, UR5, 0x180, URZ ;  /* 0x00000180050d7890 */ /* 0x000fe2000fffe03f */
[----:B------:R-:W-:Y:S01]  /*a3d0*/  ISETP.NE.AND P1, PT, R5, 0xb, PT ;  /* 0x0000000b0500780c */ /* 0x000fe20003f25270 */
[----:B------:R-:W-:-:S02]  /*a3e0*/  UIADD3.X UR5, URZ, UR21, URZ, UP0, !UPT ;  /* 0x000000153f057290 */ /* 0x000fc400087fe43f */
[----:B------:R-:W-:Y:S01]  /*a3f0*/  UIADD3 UR14, UR8, 0xb180, URZ ;  /* 0x0000b180080e7890 */ /* 0x000fe2000fffe03f */
[----:B------:R-:W-:Y:S02]  /*a400*/  SEL R7, RZ, 0x1, P1 ;  /* 0x00000001ff077807 */ /* 0x000fe40000800000 */
[----:B------:R-:W-:Y:S01]  /*a410*/  UMOV UR8, UR13 ;  /* 0x0000000d00087c82 */ /* 0x000fe20008000000 */
[----:B------:R-:W-:Y:S02]  /*a420*/  SEL R5, R5, RZ, P1 ;  /* 0x000000ff05057207 */ /* 0x000fe40000800000 */
[----:B------:R-:W-:Y:S01]  /*a430*/  LOP3.LUT R4, R4, R7, RZ, 0x3c, !PT ;  /* 0x0000000704047212 */ /* 0x000fe200078e3cff */
[----:B------:R0:W-:Y:S02]  /*a440*/  UTMALDG.3D [UR8], [UR4], desc[UR6] ;  /* 0x00000608040075b4 */ /* 0x0001e40008011000 */
[----:B0-----:R-:W-:Y:S01]  /*a450*/  UMOV UR8, UR14 ;  /* 0x0000000e00087c82 */ /* 0x001fe20008000000 */
[----:B------:R-:W-:-:S02]  /*a460*/  UMOV UR11, UR18 ;  /* 0x00000012000b7c82 */ /* 0x000fc40008000000 */
[----:B------:R0:W-:Y:S02]  /*a470*/  UTMALDG.3D [UR8], [UR22], desc[UR6] ;  /* 0x00000608160075b4 */ /* 0x0001e40008011000 */
[----:B0-----:R-:W-:Y:S05]  /*a480*/  @P3 BRA `(.L_x_287) ;  /* 0xfffffffc00483947 */ /* 0x001fea000383ffff */
.L_x_283:
[----:B------:R-:W-:Y:S05]  /*a490*/  BSYNC B1 ;  /* 0x0000000000017941 */ /* 0x000fea0003800000 */
.L_x_282:
[----:B------:R-:W2:Y:S01]  /*a4a0*/  LDL.64 R20, [R1] ;  /* 0x0000000001147983 */ /* 0x000ea20000100a00 */
[----:B------:R-:W-:Y:S01]  /*a4b0*/  LOP3.LUT P4, RZ, R10, 0xff, RZ, 0xc0, !PT ;  /* 0x000000ff0aff7812 */ /* 0x000fe2000788c0ff */
[----:B------:R-:W-:Y:S01]  /*a4c0*/  VIADD R7, R8, UR38 ;  /* 0x0000002608077c36 */ /* 0x000fe20008000000 */
[----:B------:R-:W-:Y:S01]  /*a4d0*/  ULDC.64 UR4, c[0x0][0x650] ;  /* 0x0001940000047ab9 */ /* 0x000fe20000000a00 */
[----:B------:R-:W-:Y:S01]  /*a4e0*/  IMAD.U32 R8, RZ, RZ, UR38 ;  /* 0x00000026ff087e24 */ /* 0x000fe2000f8e00ff */
[----:B------:R-:W-:Y:S01]  /*a4f0*/  UISETP.GE.U32.AND UP0, UPT, UR38, 0xb, UPT ;  /* 0x0000000b2600788c */ /* 0x000fe2000bf06070 */
[----:B------:R-:W-:Y:S01]  /*a500*/  BSSY B1, `(.L_x_288) ;  /* 0x000006b000017945 */ /* 0x000fe20003800000 */
[----:B------:R-:W-:Y:S01]  /*a510*/  ISETP.GT.U32.AND P1, PT, R7, 0xa, PT ;  /* 0x0000000a0700780c */ /* 0x000fe20003f24070 */
[----:B------:R-:W-:Y:S01]  /*a520*/  IMAD.MOV.U32 R22, RZ, RZ, -0x1 ;  /* 0xffffffffff167424 */ /* 0x000fe200078e00ff */
[----:B------:R-:W-:Y:S01]  /*a530*/  PRMT R10, RZ, 0x7610, R10 ;  /* 0x00007610ff0a7816 */ /* 0x000fe2000000000a */
[----:B------:R-:W-:Y:S01]  /*a540*/  IMAD.MOV.U32 R19, RZ, RZ, -0x1 ;  /* 0xffffffffff137424 */ /* 0x000fe200078e00ff */
[----:B------:R-:W-:Y:S01]  /*a550*/  ISETP.LT.U32.AND P1, PT, R8, 0xb, P1 ;  /* 0x0000000b0800780c */ /* 0x000fe20000f21070 */
[----:B------:R-:W-:Y:S01]  /*a560*/  IMAD.MOV.U32 R18, RZ, RZ, -0x1 ;  /* 0xffffffffff127424 */ /* 0x000fe200078e00ff */
[----:B------:R-:W-:Y:S01]  /*a570*/  PLOP3.LUT P3, PT, PT, PT, UP0, 0x80, 0x0 ;  /* 0x000000000000781c */ /* 0x000fe20003f6f008 */
[----:B------:R-:W0:Y:S01]  /*a580*/  @P4 S2R R5, SR_CgaCtaId ;  /* 0x0000000000054919 */ /* 0x000e220000008800 */
[----:B------:R-:W-:-:S04]  /*a590*/  @P4 MOV R4, 0x400 ;  /* 0x0000040000044802 */ /* 0x000fc80000000f00 */
[----:B0-----:R-:W-:Y:S01]  /*a5a0*/  @P4 LEA R6, R5, R4, 0x18 ;  /* 0x0000000405064211 */ /* 0x001fe200078ec0ff */
[----:B------:R-:W-:Y:S01]  /*a5b0*/  IMAD.WIDE.U32 R4, R7, -0x45d1745d, RZ ;  /* 0xba2e8ba307047825 */ /* 0x000fe200078e00ff */
[----:B------:R-:W-:Y:S02]  /*a5c0*/  SEL R4, RZ, 0x1, !P1 ;  /* 0x00000001ff047807 */ /* 0x000fe40004800000 */
[----:B------:R0:W-:Y:S02]  /*a5d0*/  @P4 SYNCS.ARRIVE.TRANS64.A1T0 RZ, [R6+URZ+0xe8], RZ ;  /* 0x0000e8ff06ff49a7 */ /* 0x0001e4000810003f */
[----:B------:R-:W-:Y:S02]  /*a5e0*/  LOP3.LUT R3, R3, R4, RZ, 0x3c, !PT ;  /* 0x0000000403037212 */ /* 0x000fe400078e3cff */
[----:B------:R-:W-:Y:S02]  /*a5f0*/  PRMT R4, RZ, 0x7610, R4 ;  /* 0x00007610ff047816 */ /* 0x000fe40000000004 */
[----:B0-----:R-:W-:-:S04]  /*a600*/  SHF.R.U32.HI R6, RZ, 0x3, R5 ;  /* 0x00000003ff067819 */ /* 0x001fc80000011605 */
[----:B------:R-:W-:Y:S01]  /*a610*/  @P3 LOP3.LUT R3, R3, 0x1, R6, 0x78, !PT ;  /* 0x0000000103033812 */ /* 0x000fe200078e7806 */
[----:B------:R-:W-:Y:S01]  /*a620*/  IMAD R8, R6, -0xb, R7 ;  /* 0xfffffff506087824 */ /* 0x000fe200078e0207 */
[----:B--2---:R-:W-:-:S04]  /*a630*/  IADD3 R16, P4, R16, R20, RZ ;  /* 0x0000001410107210 */ /* 0x004fc80007f9e0ff */
[----:B------:R-:W-:Y:S01]  /*a640*/  ISETP.GE.U32.AND P1, PT, R16, UR4, PT ;  /* 0x0000000410007c0c */ /* 0x000fe2000bf26070 */
[----:B------:R-:W-:-:S05]  /*a650*/  IMAD.X R17, R17, 0x1, R0, P4 ;  /* 0x0000000111117824 */ /* 0x000fca00020e0600 */
[----:B------:R-:W-:-:S13]  /*a660*/  ISETP.GE.U32.AND.EX P1, PT, R17, UR5, PT, P1 ;  /* 0x0000000511007c0c */ /* 0x000fda000bf26110 */
[----:B------:R-:W-:Y:S05]  /*a670*/  @P1 BRA `(.L_x_289) ;  /* 0x00000004004c1947 */ /* 0x000fea0003800000 */
[----:B------:R-:W0:Y:S01]  /*a680*/  S2R R12, SR_CTAID.X ;  /* 0x00000000000c7919 */ /* 0x000e220000002500 */
[----:B------:R-:W-:Y:S01]  /*a690*/  ULDC.64 UR4, c[0x0][0x628] ;  /* 0x00018a0000047ab9 */ /* 0x000fe20000000a00 */
[----:B------:R-:W1:Y:S01]  /*a6a0*/  LDC R13, c[0x0][0x144] ;  /* 0x00005100ff0d7b82 */ /* 0x000e620000000800 */
[----:B------:R-:W-:Y:S01]  /*a6b0*/  ISETP.NE.U32.AND P1, PT, RZ, UR4, PT ;  /* 0x00000004ff007c0c */ /* 0x000fe2000bf25070 */
[----:B------:R-:W2:Y:S01]  /*a6c0*/  S2R R11, SR_CTAID.Y ;  /* 0x00000000000b7919 */ /* 0x000ea20000002600 */
[----:B------:R-:W-:Y:S01]  /*a6d0*/  ULDC UR6, c[0x0][0x150] ;  /* 0x0000540000067ab9 */ /* 0x000fe20000000800 */
[----:B------:R-:W-:Y:S01]  /*a6e0*/  ULDC UR7, c[0x0][0x630] ;  /* 0x00018c0000077ab9 */ /* 0x000fe20000000800 */
[----:B------:R-:W-:Y:S01]  /*a6f0*/  ISETP.NE.AND.EX P1, PT, RZ, UR5, PT, P1 ;  /* 0x00000005ff007c0c */ /* 0x000fe2000bf25310 */
[----:B------:R-:W-:Y:S01]  /*a700*/  IMAD.MOV.U32 R4, RZ, RZ, R16 ;  /* 0x000000ffff047224 */ /* 0x000fe200078e0010 */
[----:B0-----:R-:W-:-:S05]  /*a710*/  I2FP.F32.U32 R5, R12 ;  /* 0x0000000c00057245 */ /* 0x001fca0000201000 */
[----:B------:R-:W-:Y:S01]  /*a720*/  FMUL R14, R5, UR6 ;  /* 0x00000006050e7c20 */ /* 0x000fe20008400000 */
[----:B------:R-:W-:-:S05]  /*a730*/  IMAD.MOV.U32 R5, RZ, RZ, R17 ;  /* 0x000000ffff057224 */ /* 0x000fca00078e0011 */
[----:B--2---:R-:W-:Y:S05]  /*a740*/  @!P1 BRA `(.L_x_290) ;  /* 0x0000000000289947 */ /* 0x004fea0003800000 */
[----:B------:R-:W-:Y:S02]  /*a750*/  ULDC UR6, c[0x0][0x634] ;  /* 0x00018d0000067ab9 */ /* 0x000fe40000000800 */
[----:B------:R-:W-:-:S05]  /*a760*/  IADD3 R5, P1, R16, UR6, RZ ;  /* 0x0000000610057c10 */ /* 0x000fca000ff3e0ff */
[----:B------:R-:W-:-:S04]  /*a770*/  IMAD.X R15, RZ, RZ, R17, P1 ;  /* 0x000000ffff0f7224 */ /* 0x000fc800008e0611 */
[----:B------:R-:W-:-:S04]  /*a780*/  IMAD.WIDE.U32 R6, R15, UR4, RZ ;  /* 0x000000040f067c25 */ /* 0x000fc8000f8e00ff */
[----:B------:R-:W-:-:S04]  /*a790*/  IMAD.WIDE.U32 R6, P1, R5, UR5, R6 ;  /* 0x0000000505067c25 */ /* 0x000fc8000f820006 */
[----:B------:R-:W-:-:S04]  /*a7a0*/  IMAD.WIDE.U32 R4, R5, UR4, RZ ;  /* 0x0000000405047c25 */ /* 0x000fc8000f8e00ff */
[----:B------:R-:W-:Y:S01]  /*a7b0*/  IMAD.MOV.U32 R4, RZ, RZ, R7 ;  /* 0x000000ffff047224 */ /* 0x000fe200078e0007 */
[----:B------:R-:W-:Y:S01]  /*a7c0*/  IADD3 RZ, P3, R5, R6, RZ ;  /* 0x0000000605ff7210 */ /* 0x000fe20007f7e0ff */
[----:B------:R-:W-:-:S04]  /*a7d0*/  IMAD.X R5, RZ, RZ, RZ, P1 ;  /* 0x000000ffff057224 */ /* 0x000fc800008e06ff */
[----:B------:R-:W-:-:S08]  /*a7e0*/  IMAD.WIDE.U32.X R4, R15, UR5, R4, P3 ;  /* 0x000000050f047c25 */ /* 0x000fd000098e0404 */
.L_x_290:
[--C-:B------:R-:W-:Y:S01]  /*a7f0*/  SHF.R.U64 R18, R4, UR7, R5.reuse ;  /* 0x0000000704127c19 */ /* 0x100fe20008001205 */
[----:B------:R-:W0:Y:S01]  /*a800*/  F2I.U32.TRUNC.NTZ R14, R14 ;  /* 0x0000000e000e7305 */ /* 0x000e22000020f000 */
[----:B------:R-:W-:Y:S01]  /*a810*/  SHF.R.U32.HI R4, RZ, UR7, R5 ;  /* 0x00000007ff047c19 */ /* 0x000fe20008011605 */
[----:B------:R-:W-:Y:S01]  /*a820*/  ULDC.64 UR4, c[0x0][0x620] ;  /* 0x0001880000047ab9 */ /* 0x000fe20000000a00 */
[----:B------:R-:W-:Y:S01]  /*a830*/  IADD3 R7, P1, RZ, -R18, RZ ;  /* 0x80000012ff077210 */ /* 0x000fe20007f3e0ff */
[----:B------:R-:W-:Y:S01]  /*a840*/  ULDC.64 UR6, c[0x0][0x640] ;  /* 0x0001900000067ab9 */ /* 0x000fe20000000a00 */
[----:B------:R-:W2:Y:S03]  /*a850*/  LDC R20, c[0x0][0x148] ;  /* 0x00005200ff147b82 */ /* 0x000ea60000000800 */
[----:B------:R-:W-:Y:S01]  /*a860*/  IMAD.X R4, RZ, RZ, ~R4, P1 ;  /* 0x000000ffff047224 */ /* 0x000fe200008e0e04 */
[----:B------:R-:W-:-:S03]  /*a870*/  ISETP.NE.U32.AND P1, PT, RZ, UR6, PT ;  /* 0x00000006ff007c0c */ /* 0x000fc6000bf25070 */
[----:B------:R-:W-:Y:S01]  /*a880*/  IMAD R6, R4, UR4, RZ ;  /* 0x0000000404067c24 */ /* 0x000fe2000f8e02ff */
[----:B------:R-:W-:Y:S01]  /*a890*/  ISETP.NE.AND.EX P1, PT, RZ, UR7, PT, P1 ;  /* 0x00000007ff007c0c */ /* 0x000fe2000bf25310 */
[----:B------:R-:W-:Y:S01]  /*a8a0*/  IMAD.WIDE.U32 R4, R7, UR4, R16 ;  /* 0x0000000407047c25 */ /* 0x000fe2000f8e0010 */
[----:B------:R-:W-:-:S03]  /*a8b0*/  ULDC UR4, c[0x0][0x618] ;  /* 0x0001860000047ab9 */ /* 0x000fc60000000800 */
[----:B------:R-:W-:Y:S01]  /*a8c0*/  IMAD R7, R7, UR5, R6 ;  /* 0x0000000507077c24 */ /* 0x000fe2000f8e0206 */
[----:B------:R-:W-:Y:S01]  /*a8d0*/  ULDC UR5, c[0x0][0x154] ;  /* 0x0000550000057ab9 */ /* 0x000fe20000000800 */
[----:B0-----:R-:W-:Y:S02]  /*a8e0*/  IMAD.MOV R6, RZ, RZ, -R14 ;  /* 0x000000ffff067224 */ /* 0x001fe400078e0a0e */
[----:B------:R-:W-:Y:S02]  /*a8f0*/  IMAD.IADD R5, R5, 0x1, R7 ;  /* 0x0000000105057824 */ /* 0x000fe400078e0207 */
[----:B-1----:R-:W-:Y:S01]  /*a900*/  IMAD R12, R13, R6, R12 ;  /* 0x000000060d0c7224 */ /* 0x002fe200078e020c */
[----:B------:R-:W-:Y:S02]  /*a910*/  I2FP.F32.U32 R6, R11 ;  /* 0x0000000b00067245 */ /* 0x000fe40000201000 */
[--C-:B------:R-:W-:Y:S02]  /*a920*/  SHF.R.U64 R13, R4, UR4, R5.reuse ;  /* 0x00000004040d7c19 */ /* 0x100fe40008001205 */
[----:B------:R-:W-:Y:S01]  /*a930*/  SHF.R.U32.HI R4, RZ, UR4, R5 ;  /* 0x00000004ff047c19 */ /* 0x000fe20008011605 */
[----:B------:R-:W-:Y:S01]  /*a940*/  FMUL R6, R6, UR5 ;  /* 0x0000000506067c20 */ /* 0x000fe20008400000 */
[----:B------:R-:W-:-:S02]  /*a950*/  ULDC UR4, c[0x0][0x608] ;  /* 0x0001820000047ab9 */ /* 0x000fc40000000800 */
[--C-:B------:R-:W-:Y:S01]  /*a960*/  SHF.R.U64 R15, R13, UR4, R4.reuse ;  /* 0x000000040d0f7c19 */ /* 0x100fe20008001204 */
[----:B------:R0:W1:Y:S01]  /*a970*/  F2I.U32.TRUNC.NTZ R21, R6 ;  /* 0x0000000600157305 */ /* 0x000062000020f000 */
[----:B------:R-:W-:Y:S01]  /*a980*/  SHF.R.U32.HI R4, RZ, UR4, R4 ;  /* 0x00000004ff047c19 */ /* 0x000fe20008011604 */
[----:B------:R-:W-:-:S03]  /*a990*/  ULDC UR4, c[0x0][0x658] ;  /* 0x0001960000047ab9 */ /* 0x000fc60000000800 */
[--C-:B------:R-:W-:Y:S02]  /*a9a0*/  SHF.R.U64 R14, R15, UR4, R4.reuse ;  /* 0x000000040f0e7c19 */ /* 0x100fe40008001204 */
[----:B------:R-:W-:-:S03]  /*a9b0*/  SHF.R.U32.HI R19, RZ, UR4, R4 ;  /* 0x00000004ff137c19 */ /* 0x000fc60008011604 */
[----:B------:R-:W-:Y:S02]  /*a9c0*/  IMAD.MOV.U32 R4, RZ, RZ, R14 ;  /* 0x000000ffff047224 */ /* 0x000fe400078e000e */
[----:B------:R-:W-:Y:S01]  /*a9d0*/  IMAD.MOV.U32 R5, RZ, RZ, R19 ;  /* 0x000000ffff057224 */ /* 0x000fe200078e0013 */
[----:B0-----:R-:W-:Y:S06]  /*a9e0*/  @!P1 BRA `(.L_x_291) ;  /* 0x0000000000289947 */ /* 0x001fec0003800000 */
        /* <DEDUP_REMOVED lines=10> */
.L_x_291:
[----:B------:R-:W-:Y:S01]  /*aa90*/  ISETP.NE.AND P1, PT, R2, 0x1, PT ;  /* 0x000000010200780c */ /* 0x000fe20003f25270 */
[----:B------:R-:W-:Y:S01]  /*aaa0*/  ULDC UR4, c[0x0][0x648] ;  /* 0x0001920000047ab9 */ /* 0x000fe20000000800 */
[----:B------:R-:W-:Y:S01]  /*aab0*/  LOP3.LUT R15, R15, UR16, RZ, 0xc0, !PT ;  /* 0x000000100f0f7c12 */ /* 0x000fe2000f8ec0ff */
[----:B-1----:R-:W-:Y:S01]  /*aac0*/  IMAD.MOV R21, RZ, RZ, -R21 ;  /* 0x000000ffff157224 */ /* 0x002fe200078e0a15 */
[----:B------:R-:W-:Y:S01]  /*aad0*/  SHF.R.U64 R4, R4, UR4, R5 ;  /* 0x0000000404047c19 */ /* 0x000fe20008001205 */
[----:B------:R-:W-:Y:S01]  /*aae0*/  ULDC UR4, c[0x0][0x638] ;  /* 0x00018e0000047ab9 */ /* 0x000fe20000000800 */
[----:B------:R-:W-:Y:S01]  /*aaf0*/  LOP3.LUT R13, R13, UR15, RZ, 0xc0, !PT ;  /* 0x0000000f0d0d7c12 */ /* 0x000fe2000f8ec0ff */
[----:B------:R-:W-:Y:S02]  /*ab00*/  ULDC UR5, c[0x0][0x610] ;  /* 0x0001840000057ab9 */ /* 0x000fe40000000800 */
[----:B------:R-:W-:Y:S02]  /*ab10*/  IMAD.MOV R5, RZ, RZ, -R4 ;  /* 0x000000ffff057224 */ /* 0x000fe400078e0a04 */
[----:B------:R-:W-:-:S02]  /*ab20*/  IMAD R15, R4, UR17, R15 ;  /* 0x00000011040f7c24 */ /* 0x000fc4000f8e020f */
[----:B--2---:R-:W-:Y:S02]  /*ab30*/  @P1 IMAD R12, R20, R21, R11 ;  /* 0x00000015140c1224 */ /* 0x004fe400078e020b */
[----:B------:R-:W-:Y:S01]  /*ab40*/  IMAD R14, R5, UR4, R14 ;  /* 0x00000004050e7c24 */ /* 0x000fe2000f8e020e */
[----:B------:R-:W-:Y:S01]  /*ab50*/  ULDC UR4, c[0x0][0x600] ;  /* 0x0001800000047ab9 */ /* 0x000fe20000000800 */
[----:B------:R-:W-:Y:S02]  /*ab60*/  IMAD R12, R15, UR5, R12 ;  /* 0x000000050f0c7c24 */ /* 0x000fe4000f8e020c */
[----:B------:R-:W-:Y:S02]  /*ab70*/  IMAD R5, R14, UR4, R13 ;  /* 0x000000040e057c24 */ /* 0x000fe4000f8e020d */
[----:B------:R-:W-:-:S03]  /*ab80*/  IMAD.MOV.U32 R4, RZ, RZ, 0x1 ;  /* 0x00000001ff047424 */ /* 0x000fc600078e00ff */
[----:B------:R-:W-:Y:S02]  /*ab90*/  SEL R19, R5, R12, !P1 ;  /* 0x0000000c05137207 */ /* 0x000fe40004800000 */
[----:B------:R-:W-:-:S07]  /*aba0*/  SEL R22, R12, R5, !P1 ;  /* 0x000000050c167207 */ /* 0x000fce0004800000 */
.L_x_289:
[----:B------:R-:W-:Y:S05]  /*abb0*/  BSYNC B1 ;  /* 0x0000000000017941 */ /* 0x000fea0003800000 */
.L_x_288:
[----:B------:R-:W-:-:S13]  /*abc0*/  LOP3.LUT P1, RZ, R4, 0xff, RZ, 0xc0, !PT ;  /* 0x000000ff04ff7812 */ /* 0x000fda000782c0ff */
[----:B------:R-:W-:Y:S05]  /*abd0*/  @P1 BRA `(.L_x_292) ;  /* 0xfffffff400401947 */ /* 0x000fea000383ffff */
[----:B------:R-:W-:Y:S05]  /*abe0*/  BSYNC B0 ;  /* 0x0000000000007941 */ /* 0x000fea0003800000 */
.L_x_280:
[----:B------:R-:W-:-:S03]  /*abf0*/  UMOV UR4, 0xffffffff ;  /* 0xffffffff00047882 */ /* 0x000fc60000000000 */
[----:B------:R-:W-:Y:S05]  /*ac00*/  BRA.DIV UR4, `(.L_x_293) ;  /* 0x0000000a043c7947 */ /* 0x000fea000b800000 */
[----:B------:R-:W-:-:S13]  /*ac10*/  ELECT P6, URZ, PT ;  /* 0x00000000003f782f */ /* 0x000fda00038c0000 */
.L_x_316:
[----:B------:R-:W-:Y:S04]  /*ac20*/  BSSY B0, `(.L_x_294) ;  /* 0x000006a000007945 */ /* 0x000fe80003800000 */
[----:B------:R-:W-:Y:S05]  /*ac30*/  @!P6 BRA `(.L_x_295) ;  /* 0x0000000400a0e947 */ /* 0x000fea0003800000 */
[----:B------:R-:W-:-:S04]  /*ac40*/  LOP3.LUT R23, R23, 0x2, RZ, 0xfc, !PT ;  /* 0x0000000217177812 */ /* 0x000fc800078efcff */
[----:B------:R-:W-:-:S13]  /*ac50*/  ISETP.NE.AND P0, PT, R23, 0x3, PT ;  /* 0x000000031700780c */ /* 0x000fda0003f05270 */
[----:B------:R-:W-:Y:S05]  /*ac60*/  @!P0 BRA `(.L_x_296) ;  /* 0x0000000000048947 */ /* 0x000fea0003800000 */
[----:B------:R-:W-:Y:S01]  /*ac70*/  BPT.TRAP 0x1 ;  /* 0x000000040000795c */ /* 0x000fe20000300000 */
.L_x_296:
[----:B------:R-:W0:Y:S01]  /*ac80*/  S2R R5, SR_CgaCtaId ;  /* 0x0000000000057919 */ /* 0x000e220000008800 */
[----:B------:R-:W-:Y:S02]  /*ac90*/  MOV R0, 0x400 ;  /* 0x0000040000007802 */ /* 0x000fe40000000f00 */
[----:B------:R-:W-:Y:S02]  /*aca0*/  SHF.L.U32 R2, R3, 0x1f, RZ ;  /* 0x0000001f03027819 */ /* 0x000fe400000006ff */
[----:B0-----:R-:W-:-:S05]  /*acb0*/  LEA R5, R5, R0, 0x18 ;  /* 0x0000000005057211 */ /* 0x001fca00078ec0ff */
[----:B------:R-:W-:-:S04]  /*acc0*/  VIADD R5, R5, 0x58 ;  /* 0x0000005805057836 */ /* 0x000fc80000000000 */
[C---:B------:R-:W-:Y:S02]  /*acd0*/  IMAD R7, R8.reuse, 0x8, R5 ;  /* 0x0000000808077824 */ /* 0x040fe400078e0205 */
[----:B------:R-:W-:Y:S02]  /*ace0*/  VIADD R8, R8, 0x1 ;  /* 0x0000000108087836 */ /* 0x000fe40000000000 */
[----:B------:R-:W0:Y:S03]  /*acf0*/  SYNCS.PHASECHK.TRANS64.TRYWAIT P0, [R7+URZ], R2 ;  /* 0x00000002070075a7 */ /* 0x000e26000800017f */
[----:B------:R-:W-:-:S04]  /*ad00*/  ISETP.NE.AND P1, PT, R8, 0xb, PT ;  /* 0x0000000b0800780c */ /* 0x000fc80003f25270 */
[----:B------:R-:W-:Y:S02]  /*ad10*/  SEL R0, RZ, 0x1, P1 ;  /* 0x00000001ff007807 */ /* 0x000fe40000800000 */
[----:B------:R-:W-:Y:S02]  /*ad20*/  SEL R8, R8, RZ, P1 ;  /* 0x000000ff08087207 */ /* 0x000fe40000800000 */
[----:B------:R-:W-:-:S03]  /*ad30*/  LOP3.LUT R9, R3, R0, RZ, 0x3c, !PT ;  /* 0x0000000003097212 */ /* 0x000fc600078e3cff */
[----:B------:R-:W-:Y:S01]  /*ad40*/  IMAD R6, R8, 0x8, R5 ;  /* 0x0000000808067824 */ /* 0x000fe200078e0205 */
[----:B------:R-:W-:Y:S01]  /*ad50*/  SHF.L.U32 R3, R9, 0x1f, RZ ;  /* 0x0000001f09037819 */ /* 0x000fe200000006ff */
[----:B0-----:R-:W-:Y:S06]  /*ad60*/  @!P0 BRA `(.L_x_297) ;  /* 0x0000000800048947 */ /* 0x001fec0003800000 */
.L_x_317:
[----:B------:R-:W1:Y:S01]  /*ad70*/  SYNCS.PHASECHK.TRANS64.TRYWAIT P0, [R6+URZ], R3 ;  /* 0x00000003060075a7 */ /* 0x000e62000800017f */
[----:B------:R-:W-:-:S05]  /*ad80*/  VIADD R0, R8, 0x1 ;  /* 0x0000000108007836 */ /* 0x000fca0000000000 */
[----:B------:R-:W-:-:S04]  /*ad90*/  ISETP.NE.AND P1, PT, R0, 0xb, PT ;  /* 0x0000000b0000780c */ /* 0x000fc80003f25270 */
[----:B0-----:R-:W-:Y:S02]  /*ada0*/  SEL R2, RZ, 0x1, P1 ;  /* 0x00000001ff027807 */ /* 0x001fe40000800000 */
[----:B------:R-:W-:Y:S02]  /*adb0*/  SEL R0, R0, RZ, P1 ;  /* 0x000000ff00007207 */ /* 0x000fe40000800000 */
[----:B------:R-:W-:-:S03]  /*adc0*/  LOP3.LUT R9, R9, R2, RZ, 0x3c, !PT ;  /* 0x0000000209097212 */ /* 0x000fc600078e3cff */
[----:B------:R-:W-:Y:S01]  /*add0*/  IMAD R7, R0, 0x8, R5 ;  /* 0x0000000800077824 */ /* 0x000fe200078e0205 */
[----:B------:R-:W-:Y:S01]  /*ade0*/  SHF.L.U32 R4, R9, 0x1f, RZ ;  /* 0x0000001f09047819 */ /* 0x000fe200000006ff */
[----:B-1----:R-:W-:Y:S06]  /*adf0*/  @!P0 BRA `(.L_x_298) ;  /* 0x0000000400f48947 */ /* 0x002fec0003800000 */
.L_x_318:
[----:B------:R-:W1:Y:S01]  /*ae00*/  SYNCS.PHASECHK.TRANS64.TRYWAIT P0, [R7+URZ], R4 ;  /* 0x00000004070075a7 */ /* 0x000e62000800017f */
[----:B------:R-:W-:-:S05]  /*ae10*/  VIADD R0, R0, 0x1 ;  /* 0x0000000100007836 */ /* 0x000fca0000000000 */
[----:B------:R-:W-:-:S04]  /*ae20*/  ISETP.NE.AND P1, PT, R0, 0xb, PT ;  /* 0x0000000b0000780c */ /* 0x000fc80003f25270 */
[----:B------:R-:W-:Y:S02]  /*ae30*/  SEL R2, RZ, 0x1, P1 ;  /* 0x00000001ff027807 */ /* 0x000fe40000800000 */
[----:B------:R-:W-:Y:S02]  /*ae40*/  SEL R0, R0, RZ, P1 ;  /* 0x000000ff00007207 */ /* 0x000fe40000800000 */
[----:B------:R-:W-:-:S03]  /*ae50*/  LOP3.LUT R9, R9, R2, RZ, 0x3c, !PT ;  /* 0x0000000209097212 */ /* 0x000fc600078e3cff */
[----:B0-----:R-:W-:Y:S01]  /*ae60*/  IMAD R6, R0, 0x8, R5 ;  /* 0x0000000800067824 */ /* 0x001fe200078e0205 */
[----:B------:R-:W-:Y:S01]  /*ae70*/  SHF.L.U32 R3, R9, 0x1f, RZ ;  /* 0x0000001f09037819 */ /* 0x000fe200000006ff */
[----:B-1----:R-:W-:Y:S06]  /*ae80*/  @!P0 BRA `(.L_x_299) ;  /* 0x0000000400e48947 */ /* 0x002fec0003800000 */
.L_x_319:
        /* <DEDUP_REMOVED lines=9> */
.L_x_320:
        /* <DEDUP_REMOVED lines=9> */
.L_x_321:
        /* <DEDUP_REMOVED lines=9> */
.L_x_322:
        /* <DEDUP_REMOVED lines=9> */
.L_x_323:
        /* <DEDUP_REMOVED lines=9> */
.L_x_324:
        /* <DEDUP_REMOVED lines=9> */
.L_x_325:
[----:B------:R-:W1:Y:S01]  /*b1f0*/  SYNCS.PHASECHK.TRANS64.TRYWAIT P0, [R6+URZ], R3 ;  /* 0x00000003060075a7 */ /* 0x000e62000800017f */
[----:B------:R-:W-:-:S05]  /*b200*/  VIADD R0, R0, 0x1 ;  /* 0x0000000100007836 */ /* 0x000fca0000000000 */
[----:B------:R-:W-:-:S04]  /*b210*/  ISETP.NE.AND P1, PT, R0, 0xb, PT ;  /* 0x0000000b0000780c */ /* 0x000fc80003f25270 */
[----:B------:R-:W-:Y:S02]  /*b220*/  SEL R2, RZ, 0x1, P1 ;  /* 0x00000001ff027807 */ /* 0x000fe40000800000 */
[----:B------:R-:W-:Y:S02]  /*b230*/  SEL R0, R0, RZ, P1 ;  /* 0x000000ff00007207 */ /* 0x000fe40000800000 */
[----:B------:R-:W-:Y:S01]  /*b240*/  LOP3.LUT R2, R9, R2, RZ, 0x3c, !PT ;  /* 0x0000000209027212 */ /* 0x000fe200078e3cff */
[----:B-1----:R-:W-:Y:S06]  /*b250*/  @!P0 BRA `(.L_x_306) ;  /* 0x00000004007c8947 */ /* 0x002fec0003800000 */
.L_x_326:
[----:B------:R-:W-:Y:S01]  /*b260*/  IMAD R5, R0, 0x8, R5 ;  /* 0x0000000800057824 */ /* 0x000fe200078e0205 */
[----:B------:R-:W-:-:S07]  /*b270*/  SHF.L.U32 R0, R2, 0x1f, RZ ;  /* 0x0000001f02007819 */ /* 0x000fce00000006ff */
.L_x_307:
[----:B--2---:R2:W3:Y:S02]  /*b280*/  SYNCS.PHASECHK.TRANS64.TRYWAIT P0, [R5+URZ], R0 ;  /* 0x00000000050075a7 */ /* 0x0044e4000800017f */
[----:B---3--:R-:W-:Y:S05]  /*b290*/  @!P0 NANOSLEEP.SYNCS 0x989680 ;  /* 0x009896800000895d */ /* 0x008fea0003900000 */
[----:B------:R-:W3:Y:S02]  /*b2a0*/  @!P0 SYNCS.PHASECHK.TRANS64 P0, [R5+URZ], R0 ;  /* 0x00000000050085a7 */ /* 0x000ee4000800007f */
[----:B---3--:R-:W-:Y:S05]  /*b2b0*/  @!P0 BRA `(.L_x_307) ;  /* 0xfffffffc00f08947 */ /* 0x008fea000383ffff */
.L_x_295:
[----:B------:R-:W-:Y:S05]  /*b2c0*/  BSYNC B0 ;  /* 0x0000000000007941 */ /* 0x000fea0003800000 */
.L_x_294:
[----:B------:R-:W-:Y:S05]  /*b2d0*/  EXIT ;  /* 0x000000000000794d */ /* 0x000fea0003800000 */
.L_x_16:
[----:B-1----:R1:W2:Y:S02]  /*b2e0*/  SYNCS.PHASECHK.TRANS64.TRYWAIT P0, [R152+URZ], R0 ;  /* 0x00000000980075a7 */ /* 0x0022a4000800017f */
[----:B--2---:R-:W-:Y:S05]  /*b2f0*/  @!P0 NANOSLEEP.SYNCS 0x989680 ;  /* 0x009896800000895d */ /* 0x004fea0003900000 */
[----:B------:R-:W2:Y:S02]  /*b300*/  @!P0 SYNCS.PHASECHK.TRANS64 P0, [R152+URZ], R0 ;  /* 0x00000000980085a7 */ /* 0x000ea4000800007f */
[----:B--2---:R-:W-:Y:S05]  /*b310*/  @!P0 BRA `(.L_x_16) ;  /* 0xfffffffc00f08947 */ /* 0x004fea000383ffff */
[----:B------:R-:W-:Y:S05]  /*b320*/  BRA `(.L_x_308) ;  /* 0xffffff6000987947 */ /* 0x000fea000383ffff */
.L_x_21:
[----:B--2---:R2:W3:Y:S02]  /*b330*/  SYNCS.PHASECHK.TRANS64.TRYWAIT P1, [R3+URZ], R0 ;  /* 0x00000000030075a7 */ /* 0x0044e4000802017f */
[----:B---3--:R-:W-:Y:S05]  /*b340*/  @!P1 NANOSLEEP.SYNCS 0x989680 ;  /* 0x009896800000995d */ /* 0x008fea0003900000 */
[----:B------:R-:W3:Y:S02]  /*b350*/  @!P1 SYNCS.PHASECHK.TRANS64 P1, [R3+URZ], R0 ;  /* 0x00000000030095a7 */ /* 0x000ee4000802007f */
[----:B---3--:R-:W-:Y:S05]  /*b360*/  @!P1 BRA `(.L_x_21) ;  /* 0xfffffffc00f09947 */ /* 0x008fea000383ffff */
[----:B------:R-:W-:Y:S05]  /*b370*/  BRA `(.L_x_20) ;  /* 0xffffff6400087947 */ /* 0x000fea000383ffff */
.L_x_26:
[----:B--2---:R-:W-:-:S04]  /*b380*/  IMAD.U32 R4, RZ, RZ, UR8 ;  /* 0x00000008ff047e24 */ /* 0x004fc8000f8e00ff */
[----:B------:R2:W3:Y:S03]  /*b390*/  SYNCS.PHASECHK.TRANS64.TRYWAIT P1, [R4+URZ], R3 ;  /* 0x00000003040075a7 */ /* 0x0004e6000802017f */
[----:B---3--:R-:W-:Y:S05]  /*b3a0*/  @!P1 NANOSLEEP.SYNCS 0x989680 ;  /* 0x009896800000995d */ /* 0x008fea0003900000 */
[----:B------:R-:W3:Y:S02]  /*b3b0*/  @!P1 SYNCS.PHASECHK.TRANS64 P1, [R4+URZ], R3 ;  /* 0x00000003040095a7 */ /* 0x000ee4000802007f */
[----:B---3--:R-:W-:Y:S05]  /*b3c0*/  @!P1 BRA `(.L_x_26) ;  /* 0xfffffffc00ec9947 */ /* 0x008fea000383ffff */
[----:B------:R-:W-:Y:S05]  /*b3d0*/  BRA `(.L_x_25) ;  /* 0xffffff7000447947 */ /* 0x000fea000383ffff */
.L_x_32:
[----:B0-----:R0:W1:Y:S02]  /*b3e0*/  SYNCS.PHASECHK.TRANS64.TRYWAIT P0, [R152+URZ+0x10], R0 ;  /* 0x00001000980075a7 */ /* 0x001064000800017f */
[----:B-1----:R-:W-:Y:S05]  /*b3f0*/  @!P0 NANOSLEEP.SYNCS 0x989680 ;  /* 0x009896800000895d */ /* 0x002fea0003900000 */
[----:B------:R-:W1:Y:S02]  /*b400*/  @!P0 SYNCS.PHASECHK.TRANS64 P0, [R152+URZ+0x10], R0 ;  /* 0x00001000980085a7 */ /* 0x000e64000800007f */
[----:B-1----:R-:W-:Y:S05]  /*b410*/  @!P0 BRA `(.L_x_32) ;  /* 0xfffffffc00f08947 */ /* 0x002fea000383ffff */
[----:B------:R-:W-:Y:S05]  /*b420*/  BRA `(.L_x_309) ;  /* 0xffffff7c00ec7947 */ /* 0x000fea000383ffff */
.L_x_281:
[----:B------:R-:W-:Y:S01]  /*b430*/  BSSY B1, `(.L_x_310) ;  /* 0x0000006000017945 */ /* 0x000fe20003800000 */
[----:B------:R-:W-:-:S07]  /*b440*/  IMAD.MOV.U32 R15, RZ, RZ, -0x1 ;  /* 0xffffffffff0f7424 */ /* 0x000fce00078e00ff */
[----:B-----5:R-:W-:Y:S05]  /*b450*/  WARPSYNC.COLLECTIVE R15, `(.L_x_311) ;  /* 0x000000000f0c7348 */ /* 0x020fea0003c00000 */
[----:B------:R-:W-:Y:S02]  /*b460*/  ELECT P6, UR62, PT ;  /* 0x00000000003e782f */ /* 0x000fe400038c0000 */
[----:B------:R-:W-:Y:S01]  /*b470*/  MOV R14, UR62 ;  /* 0x0000003e000e7c02 */ /* 0x000fe20008000f00 */
[----:B-----5:R-:W-:Y:S10]  /*b480*/  ENDCOLLECTIVE ;  /* 0x000000000000791b */ /* 0x020ff40003800000 */
.L_x_311:
[----:B------:R-:W-:Y:S05]  /*b490*/  BSYNC B1 ;  /* 0x0000000000017941 */ /* 0x000fea0003800000 */
.L_x_310:
[----:B------:R-:W-:Y:S05]  /*b4a0*/  BRA `(.L_x_312) ;  /* 0xffffffec00187947 */ /* 0x000fea000383ffff */
.L_x_284:
[----:B-1----:R1:W2:Y:S02]  /*b4b0*/  SYNCS.PHASECHK.TRANS64.TRYWAIT P1, [R11+URZ+0x58], R6 ;  /* 0x000058060b0075a7 */ /* 0x0022a4000802017f */
[----:B--2---:R-:W-:Y:S05]  /*b4c0*/  @!P1 NANOSLEEP.SYNCS 0x989680 ;  /* 0x009896800000995d */ /* 0x004fea0003900000 */
[----:B------:R-:W2:Y:S02]  /*b4d0*/  @!P1 SYNCS.PHASECHK.TRANS64 P1, [R11+URZ+0x58], R6 ;  /* 0x000058060b0095a7 */ /* 0x000ea4000802007f */
[----:B--2---:R-:W-:Y:S05]  /*b4e0*/  @!P1 BRA `(.L_x_284) ;  /* 0xfffffffc00f09947 */ /* 0x004fea000383ffff */
[----:B------:R-:W-:Y:S05]  /*b4f0*/  BRA `(.L_x_313) ;  /* 0xffffffec004c7947 */ /* 0x000fea000383ffff */
.L_x_293:
[----:B------:R-:W-:Y:S01]  /*b500*/  BSSY B0, `(.L_x_314) ;  /* 0x0000006000007945 */ /* 0x000fe20003800000 */
[----:B------:R-:W-:-:S07]  /*b510*/  IMAD.MOV.U32 R15, RZ, RZ, -0x1 ;  /* 0xffffffffff0f7424 */ /* 0x000fce00078e00ff */
[----:B-----5:R-:W-:Y:S05]  /*b520*/  WARPSYNC.COLLECTIVE R15, `(.L_x_315) ;  /* 0x000000000f0c7348 */ /* 0x020fea0003c00000 */
[----:B------:R-:W-:Y:S02]  /*b530*/  ELECT P6, UR62, PT ;  /* 0x00000000003e782f */ /* 0x000fe400038c0000 */
[----:B------:R-:W-:Y:S01]  /*b540*/  MOV R14, UR62 ;  /* 0x0000003e000e7c02 */ /* 0x000fe20008000f00 */
[----:B-----5:R-:W-:Y:S10]  /*b550*/  ENDCOLLECTIVE ;  /* 0x000000000000791b */ /* 0x020ff40003800000 */
.L_x_315:
[----:B------:R-:W-:Y:S05]  /*b560*/  BSYNC B0 ;  /* 0x0000000000007941 */ /* 0x000fea0003800000 */
.L_x_314:
[----:B------:R-:W-:Y:S05]  /*b570*/  BRA `(.L_x_316) ;  /* 0xfffffff400a87947 */ /* 0x000fea000383ffff */
.L_x_297:
[----:B0-----:R0:W1:Y:S02]  /*b580*/  SYNCS.PHASECHK.TRANS64.TRYWAIT P0, [R7+URZ], R2 ;  /* 0x00000002070075a7 */ /* 0x001064000800017f */
[----:B-1----:R-:W-:Y:S05]  /*b590*/  @!P0 NANOSLEEP.SYNCS 0x989680 ;  /* 0x009896800000895d */ /* 0x002fea0003900000 */
[----:B------:R-:W1:Y:S02]  /*b5a0*/  @!P0 SYNCS.PHASECHK.TRANS64 P0, [R7+URZ], R2 ;  /* 0x00000002070085a7 */ /* 0x000e64000800007f */
[----:B-1----:R-:W-:Y:S05]  /*b5b0*/  @!P0 BRA `(.L_x_297) ;  /* 0xfffffffc00f08947 */ /* 0x002fea000383ffff */
[----:B------:R-:W-:Y:S05]  /*b5c0*/  BRA `(.L_x_317) ;  /* 0xfffffff400e87947 */ /* 0x000fea000383ffff */
.L_x_298:
[----:B0-----:R0:W1:Y:S02]  /*b5d0*/  SYNCS.PHASECHK.TRANS64.TRYWAIT P0, [R6+URZ], R3 ;  /* 0x00000003060075a7 */ /* 0x001064000800017f */
[----:B-1----:R-:W-:Y:S05]  /*b5e0*/  @!P0 NANOSLEEP.SYNCS 0x989680 ;  /* 0x009896800000895d */ /* 0x002fea0003900000 */
[----:B------:R-:W1:Y:S02]  /*b5f0*/  @!P0 SYNCS.PHASECHK.TRANS64 P0, [R6+URZ], R3 ;  /* 0x00000003060085a7 */ /* 0x000e64000800007f */
[----:B-1----:R-:W-:Y:S05]  /*b600*/  @!P0 BRA `(.L_x_298) ;  /* 0xfffffffc00f08947 */ /* 0x002fea000383ffff */
[----:B------:R-:W-:Y:S05]  /*b610*/  BRA `(.L_x_318) ;  /* 0xfffffff400f87947 */ /* 0x000fea000383ffff */
.L_x_299:
[----:B0-----:R0:W1:Y:S02]  /*b620*/  SYNCS.PHASECHK.TRANS64.TRYWAIT P0, [R7+URZ], R4 ;  /* 0x00000004070075a7 */ /* 0x001064000800017f */
[----:B-1----:R-:W-:Y:S05]  /*b630*/  @!P0 NANOSLEEP.SYNCS 0x989680 ;  /* 0x009896800000895d */ /* 0x002fea0003900000 */
[----:B------:R-:W1:Y:S02]  /*b640*/  @!P0 SYNCS.PHASECHK.TRANS64 P0, [R7+URZ], R4 ;  /* 0x00000004070085a7 */ /* 0x000e64000800007f */
[----:B-1----:R-:W-:Y:S05]  /*b650*/  @!P0 BRA `(.L_x_299) ;  /* 0xfffffffc00f08947 */ /* 0x002fea000383ffff */
[----:B------:R-:W-:Y:S05]  /*b660*/  BRA `(.L_x_319) ;  /* 0xfffffff800087947 */ /* 0x000fea000383ffff */
.L_x_300:
[----:B0-----:R0:W1:Y:S02]  /*b670*/  SYNCS.PHASECHK.TRANS64.TRYWAIT P0, [R6+URZ], R3 ;  /* 0x00000003060075a7 */ /* 0x001064000800017f */
[----:B-1----:R-:W-:Y:S05]  /*b680*/  @!P0 NANOSLEEP.SYNCS 0x989680 ;  /* 0x009896800000895d */ /* 0x002fea0003900000 */
[----:B------:R-:W1:Y:S02]  /*b690*/  @!P0 SYNCS.PHASECHK.TRANS64 P0, [R6+URZ], R3 ;  /* 0x00000003060085a7 */ /* 0x000e64000800007f */
[----:B-1----:R-:W-:Y:S05]  /*b6a0*/  @!P0 BRA `(.L_x_300) ;  /* 0xfffffffc00f08947 */ /* 0x002fea000383ffff */
[----:B------:R-:W-:Y:S05]  /*b6b0*/  BRA `(.L_x_320) ;  /* 0xfffffff800187947 */ /* 0x000fea000383ffff */
.L_x_301:
[----:B0-----:R0:W1:Y:S02]  /*b6c0*/  SYNCS.PHASECHK.TRANS64.TRYWAIT P0, [R7+URZ], R4 ;  /* 0x00000004070075a7 */ /* 0x001064000800017f */
[----:B-1----:R-:W-:Y:S05]  /*b6d0*/  @!P0 NANOSLEEP.SYNCS 0x989680 ;  /* 0x009896800000895d */ /* 0x002fea0003900000 */
[----:B------:R-:W1:Y:S02]  /*b6e0*/  @!P0 SYNCS.PHASECHK.TRANS64 P0, [R7+URZ], R4 ;  /* 0x00000004070085a7 */ /* 0x000e64000800007f */
[----:B-1----:R-:W-:Y:S05]  /*b6f0*/  @!P0 BRA `(.L_x_301) ;  /* 0xfffffffc00f08947 */ /* 0x002fea000383ffff */
[----:B------:R-:W-:Y:S05]  /*b700*/  BRA `(.L_x_321) ;  /* 0xfffffff800287947 */ /* 0x000fea000383ffff */
.L_x_302:
[----:B0-----:R0:W1:Y:S02]  /*b710*/  SYNCS.PHASECHK.TRANS64.TRYWAIT P0, [R6+URZ], R3 ;  /* 0x00000003060075a7 */ /* 0x001064000800017f */
[----:B-1----:R-:W-:Y:S05]  /*b720*/  @!P0 NANOSLEEP.SYNCS 0x989680 ;  /* 0x009896800000895d */ /* 0x002fea0003900000 */
[----:B------:R-:W1:Y:S02]  /*b730*/  @!P0 SYNCS.PHASECHK.TRANS64 P0, [R6+URZ], R3 ;  /* 0x00000003060085a7 */ /* 0x000e64000800007f */
[----:B-1----:R-:W-:Y:S05]  /*b740*/  @!P0 BRA `(.L_x_302) ;  /* 0xfffffffc00f08947 */ /* 0x002fea000383ffff */
[----:B------:R-:W-:Y:S05]  /*b750*/  BRA `(.L_x_322) ;  /* 0xfffffff800387947 */ /* 0x000fea000383ffff */
.L_x_303:
[----:B0-----:R0:W1:Y:S02]  /*b760*/  SYNCS.PHASECHK.TRANS64.TRYWAIT P0, [R7+URZ], R4 ;  /* 0x00000004070075a7 */ /* 0x001064000800017f */
[----:B-1----:R-:W-:Y:S05]  /*b770*/  @!P0 NANOSLEEP.SYNCS 0x989680 ;  /* 0x009896800000895d */ /* 0x002fea0003900000 */
[----:B------:R-:W1:Y:S02]  /*b780*/  @!P0 SYNCS.PHASECHK.TRANS64 P0, [R7+URZ], R4 ;  /* 0x00000004070085a7 */ /* 0x000e64000800007f */
[----:B-1----:R-:W-:Y:S05]  /*b790*/  @!P0 BRA `(.L_x_303) ;  /* 0xfffffffc00f08947 */ /* 0x002fea000383ffff */
[----:B------:R-:W-:Y:S05]  /*b7a0*/  BRA `(.L_x_323) ;  /* 0xfffffff800487947 */ /* 0x000fea000383ffff */
.L_x_304:
[----:B0-----:R0:W1:Y:S02]  /*b7b0*/  SYNCS.PHASECHK.TRANS64.TRYWAIT P0, [R6+URZ], R3 ;  /* 0x00000003060075a7 */ /* 0x001064000800017f */
[----:B-1----:R-:W-:Y:S05]  /*b7c0*/  @!P0 NANOSLEEP.SYNCS 0x989680 ;  /* 0x009896800000895d */ /* 0x002fea0003900000 */
[----:B------:R-:W1:Y:S02]  /*b7d0*/  @!P0 SYNCS.PHASECHK.TRANS64 P0, [R6+URZ], R3 ;  /* 0x00000003060085a7 */ /* 0x000e64000800007f */
[----:B-1----:R-:W-:Y:S05]  /*b7e0*/  @!P0 BRA `(.L_x_304) ;  /* 0xfffffffc00f08947 */ /* 0x002fea000383ffff */
[----:B------:R-:W-:Y:S05]  /*b7f0*/  BRA `(.L_x_324) ;  /* 0xfffffff800587947 */ /* 0x000fea000383ffff */
.L_x_305:
[----:B0-----:R0:W1:Y:S02]  /*b800*/  SYNCS.PHASECHK.TRANS64.TRYWAIT P0, [R7+URZ], R4 ;  /* 0x00000004070075a7 */ /* 0x001064000800017f */
[----:B-1----:R-:W-:Y:S05]  /*b810*/  @!P0 NANOSLEEP.SYNCS 0x989680 ;  /* 0x009896800000895d */ /* 0x002fea0003900000 */
[----:B------:R-:W1:Y:S02]  /*b820*/  @!P0 SYNCS.PHASECHK.TRANS64 P0, [R7+URZ], R4 ;  /* 0x00000004070085a7 */ /* 0x000e64000800007f */
[----:B-1----:R-:W-:Y:S05]  /*b830*/  @!P0 BRA `(.L_x_305) ;  /* 0xfffffffc00f08947 */ /* 0x002fea000383ffff */
[----:B------:R-:W-:Y:S05]  /*b840*/  BRA `(.L_x_325) ;  /* 0xfffffff800687947 */ /* 0x000fea000383ffff */
.L_x_306:
[----:B-1----:R1:W2:Y:S02]  /*b850*/  SYNCS.PHASECHK.TRANS64.TRYWAIT P0, [R6+URZ], R3 ;  /* 0x00000003060075a7 */ /* 0x0022a4000800017f */
[----:B--2---:R-:W-:Y:S05]  /*b860*/  @!P0 NANOSLEEP.SYNCS 0x989680 ;  /* 0x009896800000895d */ /* 0x004fea0003900000 */
[----:B------:R-:W2:Y:S02]  /*b870*/  @!P0 SYNCS.PHASECHK.TRANS64 P0, [R6+URZ], R3 ;  /* 0x00000003060085a7 */ /* 0x000ea4000800007f */
[----:B--2---:R-:W-:Y:S05]  /*b880*/  @!P0 BRA `(.L_x_306) ;  /* 0xfffffffc00f08947 */ /* 0x004fea000383ffff */
[----:B------:R-:W-:Y:S05]  /*b890*/  BRA `(.L_x_326) ;  /* 0xfffffff800707947 */ /* 0x000fea000383ffff */
.L_x_327:
[----:B------:R-:W-:-:S00]  /*b8a0*/  BRA `(.L_x_327) ;  /* 0xfffffffc00fc7947 */ /* 0x000fc0000383ffff */
[----:B------:R-:W-:-:S00]  /*b8b0*/  NOP ;  /* 0x0000000000007918 */ /* 0x000fc00000000000 */
        /* <DEDUP_REMOVED lines=12> */
.L_x_328:


//--------------------- .nv.global.init           --------------------------
	.section	.nv.global.init,"aw",@progbits
.nv.global.init:
	.type		$str$22,@object
	.size		$str$22,($str$23 - $str$22)
$str$22:
        /*0000*/ 	.byte	0x6b, 0x5f, 0x74, 0x69, 0x6c, 0x65, 0x5f, 0x63, 0x6f, 0x75, 0x6e, 0x74, 0x20, 0x3e, 0x3d, 0x20
        /*0010*/ 	.byte	0x31, 0x00
	.type		$str$23,@object
	.size		$str$23,(__unnamed_1 - $str$23)
$str$23:
        /*0012*/ 	.byte	0x2f, 0x74, 0x6d, 0x70, 0x2f, 0x63, 0x75, 0x74, 0x6c, 0x61, 0x73, 0x73, 0x5f, 0x73, 0x77, 0x65
        /*0022*/ 	.byte	0x65, 0x70, 0x5f, 0x73, 0x72, 0x63, 0x2f, 0x69, 0x6e, 0x63, 0x6c, 0x75, 0x64, 0x65, 0x2f, 0x63
        /*0032*/ 	.byte	0x75, 0x74, 0x6c, 0x61, 0x73, 0x73, 0x2f, 0x67, 0x65, 0x6d, 0x6d, 0x2f, 0x63, 0x6f, 0x6c, 0x6c
        /*0042*/ 	.byte	0x65, 0x63, 0x74, 0x69, 0x76, 0x65, 0x2f, 0x73, 0x6d, 0x39, 0x30, 0x5f, 0x6d, 0x6d, 0x61, 0x5f
        /*0052*/ 	.byte	0x74, 0x6d, 0x61, 0x5f, 0x67, 0x6d, 0x6d, 0x61, 0x5f, 0x73, 0x73, 0x5f, 0x77, 0x61, 0x72, 0x70
        /*0062*/ 	.byte	0x73, 0x70, 0x65, 0x63, 0x69, 0x61, 0x6c, 0x69, 0x7a, 0x65, 0x64, 0x2e, 0x68, 0x70, 0x70, 0x00
	.type		__unnamed_1,@object
	.size		__unnamed_1,(.L_0 - __unnamed_1)
__unnamed_1:
        /*0072*/ 	.byte	0x76, 0x6f, 0x69, 0x64, 0x20, 0x63, 0x75, 0x74, 0x6c, 0x61, 0x73, 0x73, 0x3a, 0x3a, 0x67, 0x65
        /* <DEDUP_REMOVED lines=171> */
        /*0b32*/ 	.byte	0x3a, 0x3a, 0x69, 0x64, 0x65, 0x6e, 0x74, 0x69, 0x74, 0x79, 0x5d, 0x00
.L_0:


//--------------------- .nv.shared._ZN7cutlass13device_kernelINS_4gemm6kernel13GemmUniversalIN4cute5tupleIJiiiiEEENS1_10collective13CollectiveMmaINS1_34MainloopSm90TmaGmmaWarpSpecializedILi11ENS5_IJNS4_1CILi1EEESB_SB_EEENS1_32KernelTmaWarpSpecializedPingpongEEENS5_IJNSA_ILi64EEENSA_ILi240EEESF_EEEaNS5_IJlSB_lEEEaSI_NS4_8TiledMMAINS4_8MMA_AtomIJNS4_4SM904GMMA26MMA_64x16x32_S32S8S8_SS_TNEEEENS4_6LayoutISC_NS5_IJNSA_ILi0EEESQ_SQ_EEEEENS5_IJNS4_10UnderscoreEST_ST_EEEEENS4_13SM90_TMA_LOADENS4_14ComposedLayoutINS4_7SwizzleILi2ELi4ELi3EEENS4_18smem_ptr_flag_bitsILi8EEENSP_INS5_IJNSA_ILi8EEESF_EEENS5_IJSF_SB_EEEEEEEvNS4_8identityESW_S16_vS17_EENS_8epilogue10collective6detail29Sm90TmaWarpSpecializedAdapterINS1A_15DefaultEpilogueIaSI_SI_NS19_6thread17LinearCombinationIaLi1EiiLNS1E_9ScaleType4KindE0ELNS_15FloatRoundStyleE2EaEENS1_15EpilogueDefaultEEEEEvvEEEEvNT_6ParamsE --------------------------
	.section	.nv.shared._ZN7cutlass13device_kernelINS_4gemm6kernel13GemmUniversalIN4cute5tupleIJiiiiEEENS1_10collective13CollectiveMmaINS1_34MainloopSm90TmaGmmaWarpSpecializedILi11ENS5_IJNS4_1CILi1EEESB_SB_EEENS1_32KernelTmaWarpSpecializedPingpongEEENS5_IJNSA_ILi64EEENSA_ILi240EEESF_EEEaNS5_IJlSB_lEEEaSI_NS4_8TiledMMAINS4_8MMA_AtomIJNS4_4SM904GMMA26MMA_64x16x32_S32S8S8_SS_TNEEEENS4_6LayoutISC_NS5_IJNSA_ILi0EEESQ_SQ_EEEEENS5_IJNS4_10UnderscoreEST_ST_EEEEENS4_13SM90_TMA_LOADENS4_14ComposedLayoutINS4_7SwizzleILi2ELi4ELi3EEENS4_18smem_ptr_flag_bitsILi8EEENSP_INS5_IJNSA_ILi8EEESF_EEENS5_IJSF_SB_EEEEEEEvNS4_8identityESW_S16_vS17_EENS_8epilogue10collective6detail29Sm90TmaWarpSpecializedAdapterINS1A_15DefaultEpilogueIaSI_SI_NS19_6thread17LinearCombinationIaLi1EiiLNS1E_9ScaleType4KindE0ELNS_15FloatRoundStyleE2EaEENS1_15EpilogueDefaultEEEEEvvEEEEvNT_6ParamsE,"aw",@nobits
	.sectionflags	@""
	.align	16
	.zero		1024


//--------------------- .nv.shared.reserved.0     --------------------------
	.section	.nv.shared.reserved.0,"aw",@nobits
	.weak		__nv_reservedSMEM_offset_0_alias
	.size		__nv_reservedSMEM_offset_0_alias, 0, 0
	.other		__nv_reservedSMEM_offset_0_alias,@"STO_CUDA_RESERVED_SHARED STV_DEFAULT"
__nv_reservedSMEM_offset_0_alias:
	.zero		0


//--------------------- .nv.global                --------------------------
	.section	.nv.global,"aw",@nobits
.nv.global:
	.type		_ZN39_INTERNAL_61018ee0_4_k_cu_e4a2f72d_61864cute1_E,@object
	.size		_ZN39_INTERNAL_61018ee0_4_k_cu_e4a2f72d_61864cute1_E,(_ZN39_INTERNAL_61018ee0_4_k_cu_e4a2f72d_61864cuda3std3__45__cpo6cbeginE - _ZN39_INTERNAL_61018ee0_4_k_cu_e4a2f72d_61864cute1_E)
_ZN39_INTERNAL_61018ee0_4_k_cu_e4a2f72d_61864cute1_E:
	.zero		1
	.type		_ZN39_INTERNAL_61018ee0_4_k_cu_e4a2f72d_61864cuda3std3__45__cpo6cbeginE,@object
	.size		_ZN39_INTERNAL_61018ee0_4_k_cu_e4a2f72d_61864cuda3std3__45__cpo6cbeginE,(_ZN39_INTERNAL_61018ee0_4_k_cu_e4a2f72d_61864cuda3std3__48in_placeE - _ZN39_INTERNAL_61018ee0_4_k_cu_e4a2f72d_61864cuda3std3__45__cpo6cbeginE)
_ZN39_INTERNAL_61018ee0_4_k_cu_e4a2f72d_61864cuda3std3__45__cpo6cbeginE:
	.zero		1
	.type		_ZN39_INTERNAL_61018ee0_4_k_cu_e4a2f72d_61864cuda3std3__48in_placeE,@object
	.size		_ZN39_INTERNAL_61018ee0_4_k_cu_e4a2f72d_61864cuda3std3__48in_placeE,(_ZN39_INTERNAL_61018ee0_4_k_cu_e4a2f72d_61864cuda3std6ranges3__45__cpo9iter_moveE - _ZN39_INTERNAL_61018ee0_4_k_cu_e4a2f72d_61864cuda3std3__48in_placeE)
_ZN39_INTERNAL_61018ee0_4_k_cu_e4a2f72d_61864cuda3std3__48in_placeE:
	.zero		1
	.type		_ZN39_INTERNAL_61018ee0_4_k_cu_e4a2f72d_61864cuda3std6ranges3__45__cpo9iter_moveE,@object
	.size		_ZN39_INTERNAL_61018ee0_4_k_cu_e4a2f72d_61864cuda3std6ranges3__45__cpo9iter_moveE,(_ZN39_INTERNAL_61018ee0_4_k_cu_e4a2f72d_61864cuda3std3__45__cpo5beginE - _ZN39_INTERNAL_61018ee0_4_k_cu_e4a2f72d_61864cuda3std6ranges3__45__cpo9iter_moveE)
_ZN39_INTERNAL_61018ee0_4_k_cu_e4a2f72d_61864cuda3std6ranges3__45__cpo9iter_moveE:
	.zero		1
	.type		_ZN39_INTERNAL_61018ee0_4_k_cu_e4a2f72d_61864cuda3std3__45__cpo5beginE,@object
	.size		_ZN39_INTERNAL_61018ee0_4_k_cu_e4a2f72d_61864cuda3std3__45__cpo5beginE,(_ZN39_INTERNAL_61018ee0_4_k_cu_e4a2f72d_61864cuda3std3__441_GLOBAL__N__61018ee0_4_k_cu_e4a2f72d_61866ignoreE - _ZN39_INTERNAL_61018ee0_4_k_cu_e4a2f72d_61864cuda3std3__45__cpo5beginE)
_ZN39_INTERNAL_61018ee0_4_k_cu_e4a2f72d_61864cuda3std3__45__cpo5beginE:
	.zero		1
	.type		_ZN39_INTERNAL_61018ee0_4_k_cu_e4a2f72d_61864cuda3std3__441_GLOBAL__N__61018ee0_4_k_cu_e4a2f72d_61866ignoreE,@object
	.size		_ZN39_INTERNAL_61018ee0_4_k_cu_e4a2f72d_61864cuda3std3__441_GLOBAL__N__61018ee0_4_k_cu_e4a2f72d_61866ignoreE,(_ZN39_INTERNAL_61018ee0_4_k_cu_e4a2f72d_61864cute7productE - _ZN39_INTERNAL_61018ee0_4_k_cu_e4a2f72d_61864cuda3std3__441_GLOBAL__N__61018ee0_4_k_cu_e4a2f72d_61866ignoreE)
_ZN39_INTERNAL_61018ee0_4_k_cu_e4a2f72d_61864cuda3std3__441_GLOBAL__N__61018ee0_4_k_cu_e4a2f72d_61866ignoreE:
	.zero		1
	.type		_ZN39_INTERNAL_61018ee0_4_k_cu_e4a2f72d_61864cute7productE,@object
	.size		_ZN39_INTERNAL_61018ee0_4_k_cu_e4a2f72d_61864cute7productE,(_ZN39_INTERNAL_61018ee0_4_k_cu_e4a2f72d_61864cuda3std3__45__cpo3endE - _ZN39_INTERNAL_61018ee0_4_k_cu_e4a2f72d_61864cute7productE)
_ZN39_INTERNAL_61018ee0_4_k_cu_e4a2f72d_61864cute7productE:
	.zero		1
	.type		_ZN39_INTERNAL_61018ee0_4_k_cu_e4a2f72d_61864cuda3std3__45__cpo3endE,@object
	.size		_ZN39_INTERNAL_61018ee0_4_k_cu_e4a2f72d_61864cuda3std3__45__cpo3endE,(_ZN39_INTERNAL_61018ee0_4_k_cu_e4a2f72d_61864cuda3std3__419piecewise_constructE - _ZN39_INTERNAL_61018ee0_4_k_cu_e4a2f72d_61864cuda3std3__45__cpo3endE)
_ZN39_INTERNAL_61018ee0_4_k_cu_e4a2f72d_61864cuda3std3__45__cpo3endE:
	.zero		1
	.type		_ZN39_INTERNAL_61018ee0_4_k_cu_e4a2f72d_61864cuda3std3__419piecewise_constructE,@object
	.size		_ZN39_INTERNAL_61018ee0_4_k_cu_e4a2f72d_61864cuda3std3__419piecewise_constructE,(_ZN39_INTERNAL_61018ee0_4_k_cu_e4a2f72d_61864cuda3std3__45__cpo4cendE - _ZN39_INTERNAL_61018ee0_4_k_cu_e4a2f72d_61864cuda3std3__419piecewise_constructE)
_ZN39_INTERNAL_61018ee0_4_k_cu_e4a2f72d_61864cuda3std3__419piecewise_constructE:
	.zero		1
	.type		_ZN39_INTERNAL_61018ee0_4_k_cu_e4a2f72d_61864cuda3std3__45__cpo4cendE,@object
	.size		_ZN39_INTERNAL_61018ee0_4_k_cu_e4a2f72d_61864cuda3std3__45__cpo4cendE,(_ZN39_INTERNAL_61018ee0_4_k_cu_e4a2f72d_61864cuda3std6ranges3__45__cpo4swapE - _ZN39_INTERNAL_61018ee0_4_k_cu_e4a2f72d_61864cuda3std3__45__cpo4cendE)
_ZN39_INTERNAL_61018ee0_4_k_cu_e4a2f72d_61864cuda3std3__45__cpo4cendE:
	.zero		1
	.type		_ZN39_INTERNAL_61018ee0_4_k_cu_e4a2f72d_61864cuda3std6ranges3__45__cpo4swapE,@object
	.size		_ZN39_INTERNAL_61018ee0_4_k_cu_e4a2f72d_61864cuda3std6ranges3__45__cpo4swapE,(.L_8 - _ZN39_INTERNAL_61018ee0_4_k_cu_e4a2f72d_61864cuda3std6ranges3__45__cpo4swapE)
_ZN39_INTERNAL_61018ee0_4_k_cu_e4a2f72d_61864cuda3std6ranges3__45__cpo4swapE:
	.zero		1
.L_8:


//--------------------- .nv.constant0._ZN7cutlass13device_kernelINS_4gemm6kernel13GemmUniversalIN4cute5tupleIJiiiiEEENS1_10collective13CollectiveMmaINS1_34MainloopSm90TmaGmmaWarpSpecializedILi11ENS5_IJNS4_1CILi1EEESB_SB_EEENS1_32KernelTmaWarpSpecializedPingpongEEENS5_IJNSA_ILi64EEENSA_ILi240EEESF_EEEaNS5_IJlSB_lEEEaSI_NS4_8TiledMMAINS4_8MMA_AtomIJNS4_4SM904GMMA26MMA_64x16x32_S32S8S8_SS_TNEEEENS4_6LayoutISC_NS5_IJNSA_ILi0EEESQ_SQ_EEEEENS5_IJNS4_10UnderscoreEST_ST_EEEEENS4_13SM90_TMA_LOADENS4_14ComposedLayoutINS4_7SwizzleILi2ELi4ELi3EEENS4_18smem_ptr_flag_bitsILi8EEENSP_INS5_IJNSA_ILi8EEESF_EEENS5_IJSF_SB_EEEEEEEvNS4_8identityESW_S16_vS17_EENS_8epilogue10collective6detail29Sm90TmaWarpSpecializedAdapterINS1A_15DefaultEpilogueIaSI_SI_NS19_6thread17LinearCombinationIaLi1EiiLNS1E_9ScaleType4KindE0ELNS_15FloatRoundStyleE2EaEENS1_15EpilogueDefaultEEEEEvvEEEEvNT_6ParamsE --------------------------
	.section	.nv.constant0._ZN7cutlass13device_kernelINS_4gemm6kernel13GemmUniversalIN4cute5tupleIJiiiiEEENS1_10collective13CollectiveMmaINS1_34MainloopSm90TmaGmmaWarpSpecializedILi11ENS5_IJNS4_1CILi1EEESB_SB_EEENS1_32KernelTmaWarpSpecializedPingpongEEENS5_IJNSA_ILi64EEENSA_ILi240EEESF_EEEaNS5_IJlSB_lEEEaSI_NS4_8TiledMMAINS4_8MMA_AtomIJNS4_4SM904GMMA26MMA_64x16x32_S32S8S8_SS_TNEEEENS4_6LayoutISC_NS5_IJNSA_ILi0EEESQ_SQ_EEEEENS5_IJNS4_10UnderscoreEST_ST_EEEEENS4_13SM90_TMA_LOADENS4_14ComposedLayoutINS4_7SwizzleILi2ELi4ELi3EEENS4_18smem_ptr_flag_bitsILi8EEENSP_INS5_IJNSA_ILi8EEESF_EEENS5_IJSF_SB_EEEEEEEvNS4_8identityESW_S16_vS17_EENS_8epilogue10collective6detail29Sm90TmaWarpSpecializedAdapterINS1A_15DefaultEpilogueIaSI_SI_NS19_6thread17LinearCombinationIaLi1EiiLNS1E_9ScaleType4KindE0ELNS_15FloatRoundStyleE2EaEENS1_15EpilogueDefaultEEEEEvvEEEEvNT_6ParamsE,"a",@progbits
	.sectionflags	@""
	.align	4
.nv.constant0._ZN7cutlass13device_kernelINS_4gemm6kernel13GemmUniversalIN4cute5tupleIJiiiiEEENS1_10collective13CollectiveMmaINS1_34MainloopSm90TmaGmmaWarpSpecializedILi11ENS5_IJNS4_1CILi1EEESB_SB_EEENS1_32KernelTmaWarpSpecializedPingpongEEENS5_IJNSA_ILi64EEENSA_ILi240EEESF_EEEaNS5_IJlSB_lEEEaSI_NS4_8TiledMMAINS4_8MMA_AtomIJNS4_4SM904GMMA26MMA_64x16x32_S32S8S8_SS_TNEEEENS4_6LayoutISC_NS5_IJNSA_ILi0EEESQ_SQ_EEEEENS5_IJNS4_10UnderscoreEST_ST_EEEEENS4_13SM90_TMA_LOADENS4_14ComposedLayoutINS4_7SwizzleILi2ELi4ELi3EEENS4_18smem_ptr_flag_bitsILi8EEENSP_INS5_IJNSA_ILi8EEESF_EEENS5_IJSF_SB_EEEEEEEvNS4_8identityESW_S16_vS17_EENS_8epilogue10collective6detail29Sm90TmaWarpSpecializedAdapterINS1A_15DefaultEpilogueIaSI_SI_NS19_6thread17LinearCombinationIaLi1EiiLNS1E_9ScaleType4KindE0ELNS_15FloatRoundStyleE2EaEENS1_15EpilogueDefaultEEEEEvvEEEEvNT_6ParamsE:
	.zero		1664


//--------------------- SYMBOLS --------------------------

	.type		.nv.reservedSmem.offset0,@object
	.size		.nv.reservedSmem.offset0,0x4
	.type		__assertfail,@function
